//
// Generated by NVIDIA NVVM Compiler
//
// Compiler Build ID: CL-36424714
// Cuda compilation tools, release 13.0, V13.0.88
// Based on NVVM 20.0.0
//

.version 9.0
.target sm_100
.address_size 64

	// .globl	Ray
.global .align 4 .b8 __cudart_i2opi_f[24] = {65, 144, 67, 60, 153, 149, 98, 219, 192, 221, 52, 245, 209, 87, 39, 252, 41, 21, 68, 78, 110, 131, 249, 162};

.visible .entry Ray(
	.param .u64 .ptr .align 1 Ray_param_0,
	.param .u32 Ray_param_1,
	.param .u64 .ptr .align 1 Ray_param_2,
	.param .u32 Ray_param_3,
	.param .u64 .ptr .align 1 Ray_param_4,
	.param .u32 Ray_param_5,
	.param .u64 .ptr .align 1 Ray_param_6,
	.param .u32 Ray_param_7,
	.param .u64 .ptr .align 1 Ray_param_8,
	.param .u32 Ray_param_9,
	.param .u64 .ptr .align 1 Ray_param_10,
	.param .u32 Ray_param_11,
	.param .u64 .ptr .align 1 Ray_param_12,
	.param .u32 Ray_param_13
)
{
	.local .align 4 .b8 	__local_depot0[28];
	.reg .b64 	%SP;
	.reg .b64 	%SPL;
	.reg .pred 	%p<45>;
	.reg .b16 	%rs<5>;
	.reg .b32 	%r<120>;
	.reg .b32 	%f<114>;
	.reg .b64 	%rd<71>;
	.reg .b64 	%fd<8>;

	mov.u64 	%SPL, __local_depot0;
	ld.param.u64 	%rd23, [Ray_param_0];
	ld.param.u64 	%rd24, [Ray_param_2];
	ld.param.u64 	%rd21, [Ray_param_4];
	ld.param.u64 	%rd25, [Ray_param_6];
	ld.param.u64 	%rd26, [Ray_param_8];
	ld.param.u64 	%rd27, [Ray_param_10];
	ld.param.u32 	%r47, [Ray_param_11];
	ld.param.u64 	%rd22, [Ray_param_12];
	cvta.to.global.u64 	%rd1, %rd26;
	cvta.to.global.u64 	%rd2, %rd25;
	cvta.to.global.u64 	%rd3, %rd27;
	cvta.to.global.u64 	%rd4, %rd24;
	cvta.to.global.u64 	%rd5, %rd23;
	add.u64 	%rd6, %SPL, 0;
	mov.u32 	%r48, %ctaid.x;
	mov.u32 	%r49, %ntid.x;
	mov.u32 	%r50, %tid.x;
	mad.lo.s32 	%r1, %r48, %r49, %r50;
	setp.gt.s32 	%p1, %r1, 1919;
	@%p1 bra 	$L__BB0_40;
	cvta.to.global.u64 	%rd29, %rd22;
	cvta.to.global.u64 	%rd30, %rd21;
	ld.global.u32 	%r2, [%rd29];
	shl.b32 	%r3, %r2, 1;
	mul.wide.s32 	%rd31, %r1, 8;
	add.s64 	%rd32, %rd30, %rd31;
	ld.global.f64 	%fd1, [%rd32];
	cvt.rn.f32.f64 	%f1, %fd1;
	mul.f32 	%f39, %f1, 0f3F22F983;
	cvt.rni.s32.f32 	%r115, %f39;
	cvt.rn.f32.s32 	%f40, %r115;
	fma.rn.f32 	%f41, %f40, 0fBFC90FDA, %f1;
	fma.rn.f32 	%f42, %f40, 0fB3A22168, %f41;
	fma.rn.f32 	%f107, %f40, 0fA7C234C5, %f42;
	abs.f32 	%f3, %f1;
	setp.ltu.f32 	%p2, %f3, 0f47CE4780;
	mov.u32 	%r111, %r115;
	mov.f32 	%f106, %f107;
	@%p2 bra 	$L__BB0_9;
	setp.neu.f32 	%p3, %f3, 0f7F800000;
	@%p3 bra 	$L__BB0_4;
	mov.f32 	%f45, 0f00000000;
	mul.rn.f32 	%f106, %f1, %f45;
	mov.b32 	%r111, 0;
	bra.uni 	$L__BB0_9;
$L__BB0_4:
	mov.b32 	%r5, %f1;
	shl.b32 	%r52, %r5, 8;
	or.b32  	%r6, %r52, -2147483648;
	mov.b64 	%rd67, 0;
	mov.b32 	%r108, 0;
	mov.u64 	%rd65, __cudart_i2opi_f;
	mov.u64 	%rd66, %rd6;
$L__BB0_5:
	.pragma "nounroll";
	ld.global.nc.u32 	%r53, [%rd65];
	mad.wide.u32 	%rd35, %r53, %r6, %rd67;
	shr.u64 	%rd67, %rd35, 32;
	st.local.u32 	[%rd66], %rd35;
	add.s32 	%r108, %r108, 1;
	add.s64 	%rd66, %rd66, 4;
	add.s64 	%rd65, %rd65, 4;
	setp.ne.s32 	%p4, %r108, 6;
	@%p4 bra 	$L__BB0_5;
	shr.u32 	%r54, %r5, 23;
	st.local.u32 	[%rd6+24], %rd67;
	and.b32  	%r9, %r54, 31;
	and.b32  	%r55, %r54, 224;
	add.s32 	%r56, %r55, -128;
	shr.u32 	%r57, %r56, 5;
	mul.wide.u32 	%rd36, %r57, 4;
	sub.s64 	%rd13, %rd6, %rd36;
	ld.local.u32 	%r109, [%rd13+24];
	ld.local.u32 	%r110, [%rd13+20];
	setp.eq.s32 	%p5, %r9, 0;
	@%p5 bra 	$L__BB0_8;
	shf.l.wrap.b32 	%r109, %r110, %r109, %r9;
	ld.local.u32 	%r58, [%rd13+16];
	shf.l.wrap.b32 	%r110, %r58, %r110, %r9;
$L__BB0_8:
	shr.u32 	%r59, %r109, 30;
	shf.l.wrap.b32 	%r60, %r110, %r109, 2;
	shl.b32 	%r61, %r110, 2;
	shr.u32 	%r62, %r60, 31;
	add.s32 	%r63, %r62, %r59;
	neg.s32 	%r64, %r63;
	setp.lt.s32 	%p6, %r5, 0;
	selp.b32 	%r111, %r64, %r63, %p6;
	xor.b32  	%r65, %r60, %r5;
	shr.s32 	%r66, %r60, 31;
	xor.b32  	%r67, %r66, %r60;
	xor.b32  	%r68, %r66, %r61;
	cvt.u64.u32 	%rd37, %r67;
	shl.b64 	%rd38, %rd37, 32;
	cvt.u64.u32 	%rd39, %r68;
	or.b64  	%rd40, %rd38, %rd39;
	cvt.rn.f64.s64 	%fd2, %rd40;
	mul.f64 	%fd3, %fd2, 0d3BF921FB54442D19;
	cvt.rn.f32.f64 	%f43, %fd3;
	neg.f32 	%f44, %f43;
	setp.lt.s32 	%p7, %r65, 0;
	selp.f32 	%f106, %f44, %f43, %p7;
$L__BB0_9:
	setp.ltu.f32 	%p8, %f3, 0f47CE4780;
	mul.rn.f32 	%f46, %f106, %f106;
	and.b32  	%r70, %r111, 1;
	setp.eq.b32 	%p9, %r70, 1;
	selp.f32 	%f47, 0f3F800000, %f106, %p9;
	fma.rn.f32 	%f48, %f46, %f47, 0f00000000;
	fma.rn.f32 	%f49, %f46, 0f37CBAC00, 0fBAB607ED;
	selp.f32 	%f50, %f49, 0fB94D4153, %p9;
	selp.f32 	%f51, 0f3D2AAABB, 0f3C0885E4, %p9;
	fma.rn.f32 	%f52, %f50, %f46, %f51;
	selp.f32 	%f53, 0fBEFFFFFF, 0fBE2AAAA8, %p9;
	fma.rn.f32 	%f54, %f52, %f46, %f53;
	fma.rn.f32 	%f55, %f54, %f48, %f47;
	and.b32  	%r71, %r111, 2;
	setp.eq.s32 	%p10, %r71, 0;
	mov.f32 	%f56, 0f00000000;
	sub.f32 	%f57, %f56, %f55;
	selp.f32 	%f7, %f55, %f57, %p10;
	@%p8 bra 	$L__BB0_17;
	setp.neu.f32 	%p11, %f3, 0f7F800000;
	@%p11 bra 	$L__BB0_12;
	mov.f32 	%f60, 0f00000000;
	mul.rn.f32 	%f107, %f1, %f60;
	mov.b32 	%r115, 0;
	bra.uni 	$L__BB0_17;
$L__BB0_12:
	mov.b32 	%r18, %f1;
	shl.b32 	%r73, %r18, 8;
	or.b32  	%r19, %r73, -2147483648;
	mov.b64 	%rd70, 0;
	mov.b32 	%r112, 0;
	mov.u64 	%rd68, __cudart_i2opi_f;
	mov.u64 	%rd69, %rd6;
$L__BB0_13:
	.pragma "nounroll";
	ld.global.nc.u32 	%r74, [%rd68];
	mad.wide.u32 	%rd43, %r74, %r19, %rd70;
	shr.u64 	%rd70, %rd43, 32;
	st.local.u32 	[%rd69], %rd43;
	add.s32 	%r112, %r112, 1;
	add.s64 	%rd69, %rd69, 4;
	add.s64 	%rd68, %rd68, 4;
	setp.ne.s32 	%p12, %r112, 6;
	@%p12 bra 	$L__BB0_13;
	shr.u32 	%r75, %r18, 23;
	st.local.u32 	[%rd6+24], %rd70;
	and.b32  	%r22, %r75, 31;
	and.b32  	%r76, %r75, 224;
	add.s32 	%r77, %r76, -128;
	shr.u32 	%r78, %r77, 5;
	mul.wide.u32 	%rd44, %r78, 4;
	sub.s64 	%rd20, %rd6, %rd44;
	ld.local.u32 	%r113, [%rd20+24];
	ld.local.u32 	%r114, [%rd20+20];
	setp.eq.s32 	%p13, %r22, 0;
	@%p13 bra 	$L__BB0_16;
	shf.l.wrap.b32 	%r113, %r114, %r113, %r22;
	ld.local.u32 	%r79, [%rd20+16];
	shf.l.wrap.b32 	%r114, %r79, %r114, %r22;
$L__BB0_16:
	shr.u32 	%r80, %r113, 30;
	shf.l.wrap.b32 	%r81, %r114, %r113, 2;
	shl.b32 	%r82, %r114, 2;
	shr.u32 	%r83, %r81, 31;
	add.s32 	%r84, %r83, %r80;
	neg.s32 	%r85, %r84;
	setp.lt.s32 	%p14, %r18, 0;
	selp.b32 	%r115, %r85, %r84, %p14;
	xor.b32  	%r86, %r81, %r18;
	shr.s32 	%r87, %r81, 31;
	xor.b32  	%r88, %r87, %r81;
	xor.b32  	%r89, %r87, %r82;
	cvt.u64.u32 	%rd45, %r88;
	shl.b64 	%rd46, %rd45, 32;
	cvt.u64.u32 	%rd47, %r89;
	or.b64  	%rd48, %rd46, %rd47;
	cvt.rn.f64.s64 	%fd4, %rd48;
	mul.f64 	%fd5, %fd4, 0d3BF921FB54442D19;
	cvt.rn.f32.f64 	%f58, %fd5;
	neg.f32 	%f59, %f58;
	setp.lt.s32 	%p15, %r86, 0;
	selp.f32 	%f107, %f59, %f58, %p15;
$L__BB0_17:
	add.s32 	%r91, %r115, 1;
	mul.rn.f32 	%f61, %f107, %f107;
	and.b32  	%r92, %r115, 1;
	setp.eq.b32 	%p16, %r92, 1;
	selp.f32 	%f62, %f107, 0f3F800000, %p16;
	fma.rn.f32 	%f63, %f61, %f62, 0f00000000;
	fma.rn.f32 	%f64, %f61, 0f37CBAC00, 0fBAB607ED;
	selp.f32 	%f65, 0fB94D4153, %f64, %p16;
	selp.f32 	%f66, 0f3C0885E4, 0f3D2AAABB, %p16;
	fma.rn.f32 	%f67, %f65, %f61, %f66;
	selp.f32 	%f68, 0fBE2AAAA8, 0fBEFFFFFF, %p16;
	fma.rn.f32 	%f69, %f67, %f61, %f68;
	fma.rn.f32 	%f70, %f69, %f63, %f62;
	and.b32  	%r93, %r91, 2;
	setp.eq.s32 	%p17, %r93, 0;
	mov.f32 	%f71, 0f00000000;
	sub.f32 	%f72, %f71, %f70;
	selp.f32 	%f73, %f70, %f72, %p17;
	setp.eq.f32 	%p18, %f7, 0f00000000;
	selp.f32 	%f11, 0f38D1B717, %f7, %p18;
	setp.eq.f32 	%p19, %f73, 0f00000000;
	selp.f32 	%f12, 0f38D1B717, %f73, %p19;
	setp.ltu.f32 	%p20, %f12, 0f00000000;
	setp.ge.f32 	%p21, %f12, 0f00000000;
	selp.b32 	%r31, 1, -1, %p21;
	setp.ge.f32 	%p22, %f11, 0f00000000;
	selp.b32 	%r32, 1, -1, %p22;
	@%p20 bra 	$L__BB0_19;
	ld.global.f32 	%f108, [%rd5];
	cvt.rzi.s32.f32 	%r94, %f108;
	add.s32 	%r116, %r94, 1;
	bra.uni 	$L__BB0_20;
$L__BB0_19:
	ld.global.f32 	%f108, [%rd5];
	cvt.rzi.s32.f32 	%r116, %f108;
$L__BB0_20:
	setp.ltu.f32 	%p23, %f11, 0f00000000;
	@%p23 bra 	$L__BB0_22;
	ld.global.f32 	%f109, [%rd4];
	cvt.rzi.s32.f32 	%r95, %f109;
	add.s32 	%r117, %r95, 1;
	bra.uni 	$L__BB0_23;
$L__BB0_22:
	ld.global.f32 	%f109, [%rd4];
	cvt.rzi.s32.f32 	%r117, %f109;
$L__BB0_23:
	cvt.rn.f32.s32 	%f74, %r116;
	sub.f32 	%f75, %f74, %f108;
	div.rn.f32 	%f76, %f75, %f12;
	abs.f32 	%f19, %f76;
	rcp.rn.f32 	%f77, %f12;
	abs.f32 	%f20, %f77;
	fma.rn.f32 	%f78, %f12, %f19, %f108;
	cvt.rn.f32.s32 	%f21, %r31;
	mul.f32 	%f22, %f21, 0f3A83126F;
	add.f32 	%f79, %f22, %f78;
	cvt.rzi.s32.f32 	%r118, %f79;
	fma.rn.f32 	%f80, %f11, %f19, %f109;
	cvt.rn.f32.s32 	%f23, %r32;
	mul.f32 	%f24, %f23, 0f3A83126F;
	add.f32 	%f81, %f24, %f80;
	cvt.rzi.s32.f32 	%r96, %f81;
	mad.lo.s32 	%r97, %r96, %r2, %r118;
	cvt.s64.s32 	%rd49, %r97;
	add.s64 	%rd50, %rd3, %rd49;
	ld.global.u8 	%rs1, [%rd50];
	setp.ne.s16 	%p24, %rs1, 0;
	mov.f32 	%f111, %f19;
	@%p24 bra 	$L__BB0_30;
	cvt.rn.f32.s32 	%f111, %r3;
	setp.gt.f32 	%p25, %f20, %f111;
	@%p25 bra 	$L__BB0_30;
	setp.lt.s32 	%p26, %r118, 1;
	setp.ge.s32 	%p27, %r118, %r2;
	or.pred  	%p28, %p26, %p27;
	mov.f32 	%f111, %f19;
	@%p28 bra 	$L__BB0_30;
	mul.f32 	%f26, %f21, 0f3C23D70A;
	mul.f32 	%f27, %f23, 0f3C23D70A;
	mov.f32 	%f111, %f19;
$L__BB0_27:
	add.f32 	%f111, %f20, %f111;
	fma.rn.f32 	%f82, %f12, %f111, %f108;
	add.f32 	%f83, %f26, %f82;
	cvt.rzi.s32.f32 	%r98, %f83;
	fma.rn.f32 	%f84, %f11, %f111, %f109;
	add.f32 	%f85, %f27, %f84;
	cvt.rzi.s32.f32 	%r99, %f85;
	mad.lo.s32 	%r41, %r99, %r2, %r98;
	setp.ge.s32 	%p29, %r41, %r47;
	@%p29 bra 	$L__BB0_29;
	cvt.s64.s32 	%rd51, %r41;
	add.s64 	%rd52, %rd3, %rd51;
	ld.global.u8 	%rs2, [%rd52];
	setp.ne.s16 	%p30, %rs2, 0;
	@%p30 bra 	$L__BB0_30;
$L__BB0_29:
	add.s32 	%r118, %r118, %r31;
	setp.ne.s32 	%p31, %r118, 0;
	setp.lt.s32 	%p32, %r118, %r2;
	and.pred  	%p33, %p31, %p32;
	@%p33 bra 	$L__BB0_27;
$L__BB0_30:
	cvt.rn.f32.s32 	%f86, %r117;
	sub.f32 	%f87, %f86, %f109;
	div.rn.f32 	%f88, %f87, %f11;
	abs.f32 	%f31, %f88;
	rcp.rn.f32 	%f89, %f11;
	abs.f32 	%f32, %f89;
	fma.rn.f32 	%f90, %f12, %f31, %f108;
	add.f32 	%f91, %f22, %f90;
	cvt.rzi.s32.f32 	%r101, %f91;
	fma.rn.f32 	%f92, %f11, %f31, %f109;
	add.f32 	%f93, %f24, %f92;
	cvt.rzi.s32.f32 	%r119, %f93;
	mad.lo.s32 	%r102, %r119, %r2, %r101;
	cvt.s64.s32 	%rd53, %r102;
	add.s64 	%rd54, %rd3, %rd53;
	ld.global.u8 	%rs3, [%rd54];
	setp.ne.s16 	%p34, %rs3, 0;
	mov.f32 	%f113, %f31;
	@%p34 bra 	$L__BB0_37;
	cvt.rn.f32.s32 	%f113, %r3;
	setp.gt.f32 	%p35, %f32, %f113;
	@%p35 bra 	$L__BB0_37;
	setp.lt.s32 	%p36, %r119, 1;
	setp.ge.s32 	%p37, %r119, %r2;
	or.pred  	%p38, %p36, %p37;
	mov.f32 	%f113, %f31;
	@%p38 bra 	$L__BB0_37;
	mul.f32 	%f34, %f21, 0f3C23D70A;
	mul.f32 	%f35, %f23, 0f3C23D70A;
	mov.f32 	%f113, %f31;
$L__BB0_34:
	add.f32 	%f113, %f32, %f113;
	fma.rn.f32 	%f94, %f12, %f113, %f108;
	add.f32 	%f95, %f34, %f94;
	cvt.rzi.s32.f32 	%r103, %f95;
	fma.rn.f32 	%f96, %f11, %f113, %f109;
	add.f32 	%f97, %f35, %f96;
	cvt.rzi.s32.f32 	%r104, %f97;
	mad.lo.s32 	%r45, %r104, %r2, %r103;
	setp.ge.s32 	%p39, %r45, %r47;
	@%p39 bra 	$L__BB0_36;
	cvt.s64.s32 	%rd55, %r45;
	add.s64 	%rd56, %rd3, %rd55;
	ld.global.u8 	%rs4, [%rd56];
	setp.ne.s16 	%p40, %rs4, 0;
	@%p40 bra 	$L__BB0_37;
$L__BB0_36:
	add.s32 	%r119, %r119, %r32;
	setp.gt.s32 	%p41, %r119, 0;
	setp.lt.s32 	%p42, %r119, %r2;
	and.pred  	%p43, %p41, %p42;
	@%p43 bra 	$L__BB0_34;
$L__BB0_37:
	setp.geu.f32 	%p44, %f111, %f113;
	@%p44 bra 	$L__BB0_39;
	fma.rn.f32 	%f102, %f11, %f111, %f109;
	cvt.rzi.s32.f32 	%r107, %f102;
	cvt.rn.f32.s32 	%f103, %r107;
	sub.f32 	%f104, %f102, %f103;
	abs.f32 	%f105, %f104;
	mul.wide.s32 	%rd61, %r1, 4;
	add.s64 	%rd62, %rd2, %rd61;
	st.global.f32 	[%rd62], %f105;
	cvt.f64.f32 	%fd7, %f111;
	mul.wide.s32 	%rd63, %r1, 8;
	add.s64 	%rd64, %rd1, %rd63;
	st.global.f64 	[%rd64], %fd7;
	bra.uni 	$L__BB0_40;
$L__BB0_39:
	fma.rn.f32 	%f98, %f12, %f113, %f108;
	cvt.rzi.s32.f32 	%r106, %f98;
	cvt.rn.f32.s32 	%f99, %r106;
	sub.f32 	%f100, %f98, %f99;
	abs.f32 	%f101, %f100;
	mul.wide.s32 	%rd57, %r1, 4;
	add.s64 	%rd58, %rd2, %rd57;
	st.global.f32 	[%rd58], %f101;
	cvt.f64.f32 	%fd6, %f113;
	mul.wide.s32 	%rd59, %r1, 8;
	add.s64 	%rd60, %rd1, %rd59;
	st.global.f64 	[%rd60], %fd6;
$L__BB0_40:
	ret;

}


// ===== COMPILED SASS (sm_100) =====

	.target	sm_100

	.elftype	@"ET_EXEC"


//--------------------- .note.nv.tkinfo           --------------------------
	.section	.note.nv.tkinfo,"",@"SHT_NOTE"
	.sectionflags	@"SHF_NOTE_NV_TKINFO"
	.tkinfo
        /*0018*/ 	.word	0x00000002
        /*0030*/ 	.string	""
        /*0030*/ 	.string	"ptxas"
        /*0030*/ 	.string	"Cuda compilation tools, release 13.0, V13.0.88"
        /*0030*/ 	.string	"Build cuda_13.0.r13.0/compiler.36424714_0"
        /*0030*/ 	.string	"-arch sm_100 -m 64 "



//--------------------- .note.nv.cuinfo           --------------------------
	.section	.note.nv.cuinfo,"",@"SHT_NOTE"
	.sectionflags	@"SHF_NOTE_NV_CUINFO"
        /*0018*/ 	.short	0x0002
        /*001a*/ 	.short	0x0064
        /*001c*/ 	.short	0x0082
	.zero		2


//--------------------- .nv.info                  --------------------------
	.section	.nv.info,"",@"SHT_CUDA_INFO"
	.align	4


	//----- nvinfo : EIATTR_REGCOUNT
	.align		4
        /*0000*/ 	.byte	0x04, 0x2f
        /*0002*/ 	.short	(.L_2 - .L_1)
	.align		4
.L_1:
        /*0004*/ 	.word	index@(Ray)
        /*0008*/ 	.word	0x0000001a


	//----- nvinfo : EIATTR_FRAME_SIZE
	.align		4
.L_2:
        /*000c*/ 	.byte	0x04, 0x11
        /*000e*/ 	.short	(.L_4 - .L_3)
	.align		4
.L_3:
        /*0010*/ 	.word	index@($__internal_1_$__cuda_sm3x_div_rn_noftz_f32_slowpath)
        /*0014*/ 	.word	0x00000020


	//----- nvinfo : EIATTR_FRAME_SIZE
	.align		4
.L_4:
        /*0018*/ 	.byte	0x04, 0x11
        /*001a*/ 	.short	(.L_6 - .L_5)
	.align		4
.L_5:
        /*001c*/ 	.word	index@($__internal_0_$__cuda_sm20_rcp_rn_f32_slowpath)
        /*0020*/ 	.word	0x00000020


	//----- nvinfo : EIATTR_FRAME_SIZE
	.align		4
.L_6:
        /*0024*/ 	.byte	0x04, 0x11
        /*0026*/ 	.short	(.L_8 - .L_7)
	.align		4
.L_7:
        /*0028*/ 	.word	index@(Ray)
        /*002c*/ 	.word	0x00000020


	//----- nvinfo : EIATTR_MIN_STACK_SIZE
	.align		4
.L_8:
        /*0030*/ 	.byte	0x04, 0x12
        /*0032*/ 	.short	(.L_10 - .L_9)
	.align		4
.L_9:
        /*0034*/ 	.word	index@(Ray)
        /*0038*/ 	.word	0x00000020
.L_10:


//--------------------- .nv.compat                --------------------------
	.section	.nv.compat,"",@"SHT_CUDA_COMPAT_INFO"
	.align	4
        /*0000*/ 	.byte	0x02, 0x09, 0x00, 0x00, 0x02, 0x02, 0x01, 0x00, 0x02, 0x05, 0x05, 0x00, 0x03, 0x07, 0x01, 0x01
        /*0010*/ 	.byte	0x02, 0x03, 0x00, 0x00, 0x02, 0x06, 0x01, 0x00, 0x04, 0x0b, 0x08, 0x00, 0x01, 0x00, 0x00, 0x00
        /*0020*/ 	.byte	0x00, 0x00, 0x00, 0x00


//--------------------- .nv.info.Ray              --------------------------
	.section	.nv.info.Ray,"",@"SHT_CUDA_INFO"
	.sectionflags	@""
	.align	4


	//----- nvinfo : EIATTR_CUDA_API_VERSION
	.align		4
        /*0000*/ 	.byte	0x04, 0x37
        /*0002*/ 	.short	(.L_12 - .L_11)
.L_11:
        /*0004*/ 	.word	0x00000082


	//----- nvinfo : EIATTR_KPARAM_INFO
	.align		4
.L_12:
        /*0008*/ 	.byte	0x04, 0x17
        /*000a*/ 	.short	(.L_14 - .L_13)
.L_13:
        /*000c*/ 	.word	0x00000000
        /*0010*/ 	.short	0x000d
        /*0012*/ 	.short	0x0068
        /*0014*/ 	.byte	0x00, 0xf0, 0x11, 0x00


	//----- nvinfo : EIATTR_KPARAM_INFO
	.align		4
.L_14:
        /*0018*/ 	.byte	0x04, 0x17
        /*001a*/ 	.short	(.L_16 - .L_15)
.L_15:
        /*001c*/ 	.word	0x00000000
        /*0020*/ 	.short	0x000c
        /*0022*/ 	.short	0x0060
        /*0024*/ 	.byte	0x00, 0xf5, 0x21, 0x00


	//----- nvinfo : EIATTR_KPARAM_INFO
	.align		4
.L_16:
        /*0028*/ 	.byte	0x04, 0x17
        /*002a*/ 	.short	(.L_18 - .L_17)
.L_17:
        /*002c*/ 	.word	0x00000000
        /*0030*/ 	.short	0x000b
        /*0032*/ 	.short	0x0058
        /*0034*/ 	.byte	0x00, 0xf0, 0x11, 0x00


	//----- nvinfo : EIATTR_KPARAM_INFO
	.align		4
.L_18:
        /*0038*/ 	.byte	0x04, 0x17
        /*003a*/ 	.short	(.L_20 - .L_19)
.L_19:
        /*003c*/ 	.word	0x00000000
        /*0040*/ 	.short	0x000a
        /*0042*/ 	.short	0x0050
        /*0044*/ 	.byte	0x00, 0xf5, 0x21, 0x00


	//----- nvinfo : EIATTR_KPARAM_INFO
	.align		4
.L_20:
        /*0048*/ 	.byte	0x04, 0x17
        /*004a*/ 	.short	(.L_22 - .L_21)
.L_21:
        /*004c*/ 	.word	0x00000000
        /*0050*/ 	.short	0x0009
        /*0052*/ 	.short	0x0048
        /*0054*/ 	.byte	0x00, 0xf0, 0x11, 0x00


	//----- nvinfo : EIATTR_KPARAM_INFO
	.align		4
.L_22:
        /*0058*/ 	.byte	0x04, 0x17
        /*005a*/ 	.short	(.L_24 - .L_23)
.L_23:
        /*005c*/ 	.word	0x00000000
        /*0060*/ 	.short	0x0008
        /*0062*/ 	.short	0x0040
        /*0064*/ 	.byte	0x00, 0xf5, 0x21, 0x00


	//----- nvinfo : EIATTR_KPARAM_INFO
	.align		4
.L_24:
        /*0068*/ 	.byte	0x04, 0x17
        /*006a*/ 	.short	(.L_26 - .L_25)
.L_25:
        /*006c*/ 	.word	0x00000000
        /*0070*/ 	.short	0x0007
        /*0072*/ 	.short	0x0038
        /*0074*/ 	.byte	0x00, 0xf0, 0x11, 0x00


	//----- nvinfo : EIATTR_KPARAM_INFO
	.align		4
.L_26:
        /*0078*/ 	.byte	0x04, 0x17
        /*007a*/ 	.short	(.L_28 - .L_27)
.L_27:
        /*007c*/ 	.word	0x00000000
        /*0080*/ 	.short	0x0006
        /*0082*/ 	.short	0x0030
        /*0084*/ 	.byte	0x00, 0xf5, 0x21, 0x00


	//----- nvinfo : EIATTR_KPARAM_INFO
	.align		4
.L_28:
        /*0088*/ 	.byte	0x04, 0x17
        /*008a*/ 	.short	(.L_30 - .L_29)
.L_29:
        /*008c*/ 	.word	0x00000000
        /*0090*/ 	.short	0x0005
        /*0092*/ 	.short	0x0028
        /*0094*/ 	.byte	0x00, 0xf0, 0x11, 0x00


	//----- nvinfo : EIATTR_KPARAM_INFO
	.align		4
.L_30:
        /*0098*/ 	.byte	0x04, 0x17
        /*009a*/ 	.short	(.L_32 - .L_31)
.L_31:
        /*009c*/ 	.word	0x00000000
        /*00a0*/ 	.short	0x0004
        /*00a2*/ 	.short	0x0020
        /*00a4*/ 	.byte	0x00, 0xf5, 0x21, 0x00


	//----- nvinfo : EIATTR_KPARAM_INFO
	.align		4
.L_32:
        /*00a8*/ 	.byte	0x04, 0x17
        /*00aa*/ 	.short	(.L_34 - .L_33)
.L_33:
        /*00ac*/ 	.word	0x00000000
        /*00b0*/ 	.short	0x0003
        /*00b2*/ 	.short	0x0018
        /*00b4*/ 	.byte	0x00, 0xf0, 0x11, 0x00


	//----- nvinfo : EIATTR_KPARAM_INFO
	.align		4
.L_34:
        /*00b8*/ 	.byte	0x04, 0x17
        /*00ba*/ 	.short	(.L_36 - .L_35)
.L_35:
        /*00bc*/ 	.word	0x00000000
        /*00c0*/ 	.short	0x0002
        /*00c2*/ 	.short	0x0010
        /*00c4*/ 	.byte	0x00, 0xf5, 0x21, 0x00


	//----- nvinfo : EIATTR_KPARAM_INFO
	.align		4
.L_36:
        /*00c8*/ 	.byte	0x04, 0x17
        /*00ca*/ 	.short	(.L_38 - .L_37)
.L_37:
        /*00cc*/ 	.word	0x00000000
        /*00d0*/ 	.short	0x0001
        /*00d2*/ 	.short	0x0008
        /*00d4*/ 	.byte	0x00, 0xf0, 0x11, 0x00


	//----- nvinfo : EIATTR_KPARAM_INFO
	.align		4
.L_38:
        /*00d8*/ 	.byte	0x04, 0x17
        /*00da*/ 	.short	(.L_40 - .L_39)
.L_39:
        /*00dc*/ 	.word	0x00000000
        /*00e0*/ 	.short	0x0000
        /*00e2*/ 	.short	0x0000
        /*00e4*/ 	.byte	0x00, 0xf5, 0x21, 0x00


	//----- nvinfo : EIATTR_SPARSE_MMA_MASK
	.align		4
.L_40:
        /*00e8*/ 	.byte	0x03, 0x50
        /*00ea*/ 	.short	0x0000


	//----- nvinfo : EIATTR_MAXREG_COUNT
	.align		4
        /*00ec*/ 	.byte	0x03, 0x1b
        /*00ee*/ 	.short	0x00ff


	//----- nvinfo : EIATTR_MERCURY_ISA_VERSION
	.align		4
        /*00f0*/ 	.byte	0x03, 0x5f
        /*00f2*/ 	.short	0x0101


	//----- nvinfo : EIATTR_VRC_CTA_INIT_COUNT
	.align		4
        /*00f4*/ 	.byte	0x02, 0x4a
	.zero		1
	.zero		1


	//----- nvinfo : EIATTR_EXIT_INSTR_OFFSETS
	.align		4
        /*00f8*/ 	.byte	0x04, 0x1c
        /*00fa*/ 	.short	(.L_42 - .L_41)


	//   ....[0]....
.L_41:
        /*00fc*/ 	.word	0x00000070


	//   ....[1]....
        /*0100*/ 	.word	0x00001750


	//   ....[2]....
        /*0104*/ 	.word	0x00001820


	//----- nvinfo : EIATTR_CRS_STACK_SIZE
	.align		4
.L_42:
        /*0108*/ 	.byte	0x04, 0x1e
        /*010a*/ 	.short	(.L_44 - .L_43)
.L_43:
        /*010c*/ 	.word	0x00000000


	//----- nvinfo : EIATTR_CBANK_PARAM_SIZE
	.align		4
.L_44:
        /*0110*/ 	.byte	0x03, 0x19
        /*0112*/ 	.short	0x006c


	//----- nvinfo : EIATTR_PARAM_CBANK
	.align		4
        /*0114*/ 	.byte	0x04, 0x0a
        /*0116*/ 	.short	(.L_46 - .L_45)
	.align		4
.L_45:
        /*0118*/ 	.word	index@(.nv.constant0.Ray)
        /*011c*/ 	.short	0x0380
        /*011e*/ 	.short	0x006c


	//----- nvinfo : EIATTR_SW_WAR
	.align		4
.L_46:
        /*0120*/ 	.byte	0x04, 0x36
        /*0122*/ 	.short	(.L_48 - .L_47)
.L_47:
        /*0124*/ 	.word	0x00000008
.L_48:


//--------------------- .nv.callgraph             --------------------------
	.section	.nv.callgraph,"",@"SHT_CUDA_CALLGRAPH"
	.align	4
	.sectionentsize	8
	.align		4
        /*0000*/ 	.word	0x00000000
	.align		4
        /*0004*/ 	.word	0xffffffff
	.align		4
        /*0008*/ 	.word	0x00000000
	.align		4
        /*000c*/ 	.word	0xfffffffe
	.align		4
        /*0010*/ 	.word	0x00000000
	.align		4
        /*0014*/ 	.word	0xfffffffd
	.align		4
        /*0018*/ 	.word	0x00000000
	.align		4
        /*001c*/ 	.word	0xfffffffc


//--------------------- .nv.constant4             --------------------------
	.section	.nv.constant4,"a",@progbits
	.align	8
	.align		8
.nv.constant4:
        /*0000*/ 	.dword	__cudart_i2opi_f


//--------------------- .text.Ray                 --------------------------
	.section	.text.Ray,"ax",@progbits
	.align	128
        .global         Ray
        .type           Ray,@function
        .size           Ray,(.L_x_44 - Ray)
        .other          Ray,@"STO_CUDA_ENTRY STV_DEFAULT"
Ray:
.text.Ray:
[----:B------:R-:W0:Y:S01]  /*0000*/  LDC R1, c[0x0][0x37c] ;  /* 0x0000df00ff017b82 */ /* 0x000e220000000800 */
[----:B------:R-:W1:Y:S07]  /*0010*/  S2R R3, SR_TID.X ;  /* 0x0000000000037919 */ /* 0x000e6e0000002100 */
[----:B------:R-:W1:Y:S01]  /*0020*/  S2UR UR4, SR_CTAID.X ;  /* 0x00000000000479c3 */ /* 0x000e620000002500 */
[----:B0-----:R-:W-:-:S07]  /*0030*/  VIADD R1, R1, 0xffffffe0 ;  /* 0xffffffe001017836 */ /* 0x001fce0000000000 */
[----:B------:R-:W1:Y:S02]  /*0040*/  LDC R8, c[0x0][0x360] ;  /* 0x0000d800ff087b82 */ /* 0x000e640000000800 */
[----:B-1----:R-:W-:-:S05]  /*0050*/  IMAD R8, R8, UR4, R3 ;  /* 0x0000000408087c24 */ /* 0x002fca000f8e0203 */
[----:B------:R-:W-:-:S13]  /*0060*/  ISETP.GT.AND P0, PT, R8, 0x77f, PT ;  /* 0x0000077f0800780c */ /* 0x000fda0003f04270 */
[----:B------:R-:W-:Y:S05]  /*0070*/  @P0 EXIT ;  /* 0x000000000000094d */ /* 0x000fea0003800000 */
[----:B------:R-:W0:Y:S01]  /*0080*/  LDC.64 R4, c[0x0][0x3a0] ;  /* 0x0000e800ff047b82 */ /* 0x000e220000000a00 */
[----:B------:R-:W1:Y:S01]  /*0090*/  LDCU.64 UR6, c[0x0][0x358] ;  /* 0x00006b00ff0677ac */ /* 0x000e620008000a00 */
[----:B0-----:R-:W-:-:S06]  /*00a0*/  IMAD.WIDE R4, R8, 0x8, R4 ;  /* 0x0000000808047825 */ /* 0x001fcc00078e0204 */
[----:B-1----:R-:W2:Y:S01]  /*00b0*/  LDG.E.64 R4, desc[UR6][R4.64] ;  /* 0x0000000604047981 */ /* 0x002ea2000c1e1b00 */
[----:B------:R-:W0:Y:S03]  /*00c0*/  LDC.64 R2, c[0x0][0x3e0] ;  /* 0x0000f800ff027b82 */ /* 0x000e260000000a00 */
[----:B0-----:R0:W5:Y:S01]  /*00d0*/  LDG.E R9, desc[UR6][R2.64] ;  /* 0x0000000602097981 */ /* 0x001162000c1e1900 */
[----:B------:R-:W-:Y:S01]  /*00e0*/  BSSY.RECONVERGENT B0, `(.L_x_0) ;  /* 0x0000043000007945 */ /* 0x000fe20003800200 */
[----:B--2---:R-:W1:Y:S02]  /*00f0*/  F2F.F32.F64 R13, R4 ;  /* 0x00000004000d7310 */ /* 0x004e640000301000 */
[C---:B-1----:R-:W-:Y:S01]  /*0100*/  FMUL R0, R13.reuse, 0.63661974668502807617 ;  /* 0x3f22f9830d007820 */ /* 0x042fe20000400000 */
[----:B------:R-:W-:-:S05]  /*0110*/  FSETP.GE.AND P0, PT, |R13|, 105615, PT ;  /* 0x47ce47800d00780b */ /* 0x000fca0003f06200 */
[----:B------:R-:W1:Y:S02]  /*0120*/  F2I.NTZ R0, R0 ;  /* 0x0000000000007305 */ /* 0x000e640000203100 */
[----:B-1----:R-:W-:Y:S01]  /*0130*/  I2FP.F32.S32 R10, R0 ;  /* 0x00000000000a7245 */ /* 0x002fe20000201400 */
[----:B------:R-:W-:-:S04]  /*0140*/  IMAD.MOV.U32 R12, RZ, RZ, R0 ;  /* 0x000000ffff0c7224 */ /* 0x000fc800078e0000 */
[----:B------:R-:W-:-:S04]  /*0150*/  FFMA R7, R10, -1.5707962512969970703, R13 ;  /* 0xbfc90fda0a077823 */ /* 0x000fc8000000000d */
[----:B------:R-:W-:-:S04]  /*0160*/  FFMA R7, R10, -7.5497894158615963534e-08, R7 ;  /* 0xb3a221680a077823 */ /* 0x000fc80000000007 */
[----:B------:R-:W-:-:S04]  /*0170*/  FFMA R10, R10, -5.3903029534742383927e-15, R7 ;  /* 0xa7c234c50a0a7823 */ /* 0x000fc80000000007 */
[----:B------:R-:W-:Y:S01]  /*0180*/  IMAD.MOV.U32 R6, RZ, RZ, R10 ;  /* 0x000000ffff067224 */ /* 0x000fe200078e000a */
[----:B0-----:R-:W-:Y:S06]  /*0190*/  @!P0 BRA `(.L_x_1) ;  /* 0x0000000000dc8947 */ /* 0x001fec0003800000 */
[----:B------:R-:W-:-:S13]  /*01a0*/  FSETP.NEU.AND P1, PT, |R13|, +INF , PT ;  /* 0x7f8000000d00780b */ /* 0x000fda0003f2d200 */
[----:B------:R-:W-:Y:S01]  /*01b0*/  @!P1 FMUL R6, RZ, R13 ;  /* 0x0000000dff069220 */ /* 0x000fe20000400000 */
[----:B------:R-:W-:Y:S01]  /*01c0*/  @!P1 IMAD.MOV.U32 R0, RZ, RZ, RZ ;  /* 0x000000ffff009224 */ /* 0x000fe200078e00ff */
[----:B------:R-:W-:Y:S06]  /*01d0*/  @!P1 BRA `(.L_x_1) ;  /* 0x0000000000cc9947 */ /* 0x000fec0003800000 */
[----:B------:R-:W-:Y:S01]  /*01e0*/  IMAD.SHL.U32 R2, R13, 0x100, RZ ;  /* 0x000001000d027824 */ /* 0x000fe200078e00ff */
[----:B------:R-:W0:Y:S01]  /*01f0*/  LDCU.64 UR8, c[0x4][URZ] ;  /* 0x01000000ff0877ac */ /* 0x000e220008000a00 */
[----:B------:R-:W-:Y:S02]  /*0200*/  IMAD.MOV.U32 R4, RZ, RZ, RZ ;  /* 0x000000ffff047224 */ /* 0x000fe400078e00ff */
[----:B------:R-:W-:Y:S01]  /*0210*/  IMAD.MOV.U32 R0, RZ, RZ, R1 ;  /* 0x000000ffff007224 */ /* 0x000fe200078e0001 */
[----:B------:R-:W-:Y:S01]  /*0220*/  LOP3.LUT R5, R2, 0x80000000, RZ, 0xfc, !PT ;  /* 0x8000000002057812 */ /* 0x000fe200078efcff */
[----:B------:R-:W-:Y:S01]  /*0230*/  UMOV UR5, URZ ;  /* 0x000000ff00057c82 */ /* 0x000fe20008000000 */
[----:B------:R-:W-:-:S05]  /*0240*/  UMOV UR4, URZ ;  /* 0x000000ff00047c82 */ /* 0x000fca0008000000 */
.L_x_2:
[----:B0-----:R-:W-:Y:S02]  /*0250*/  IMAD.U32 R6, RZ, RZ, UR8 ;  /* 0x00000008ff067e24 */ /* 0x001fe4000f8e00ff */
[----:B------:R-:W-:-:S05]  /*0260*/  IMAD.U32 R7, RZ, RZ, UR9 ;  /* 0x00000009ff077e24 */ /* 0x000fca000f8e00ff */
[----:B------:R-:W2:Y:S01]  /*0270*/  LDG.E.CONSTANT R2, desc[UR6][R6.64] ;  /* 0x0000000606027981 */ /* 0x000ea2000c1e9900 */
[----:B------:R-:W-:Y:S02]  /*0280*/  UIADD3 UR8, UP0, UPT, UR8, 0x4, URZ ;  /* 0x0000000408087890 */ /* 0x000fe4000ff1e0ff */
[----:B------:R-:W-:Y:S02]  /*0290*/  UIADD3 UR4, UPT, UPT, UR4, 0x1, URZ ;  /* 0x0000000104047890 */ /* 0x000fe4000fffe0ff */
[----:B------:R-:W-:Y:S02]  /*02a0*/  UIADD3.X UR9, UPT, UPT, URZ, UR9, URZ, UP0, !UPT ;  /* 0x00000009ff097290 */ /* 0x000fe400087fe4ff */
[----:B------:R-:W-:Y:S01]  /*02b0*/  UISETP.NE.AND UP0, UPT, UR4, 0x6, UPT ;  /* 0x000000060400788c */ /* 0x000fe2000bf05270 */
[----:B--2---:R-:W-:-:S03]  /*02c0*/  IMAD.WIDE.U32 R2, R2, R5, RZ ;  /* 0x0000000502027225 */ /* 0x004fc600078e00ff */
[----:B------:R-:W-:-:S04]  /*02d0*/  IADD3 R11, P1, PT, R2, R4, RZ ;  /* 0x00000004020b7210 */ /* 0x000fc80007f3e0ff */
[----:B------:R-:W-:Y:S01]  /*02e0*/  IADD3.X R4, PT, PT, R3, UR5, RZ, P1, !PT ;  /* 0x0000000503047c10 */ /* 0x000fe20008ffe4ff */
[----:B------:R0:W-:Y:S02]  /*02f0*/  STL [R0], R11 ;  /* 0x0000000b00007387 */ /* 0x0001e40000100800 */
[----:B0-----:R-:W-:Y:S01]  /*0300*/  VIADD R0, R0, 0x4 ;  /* 0x0000000400007836 */ /* 0x001fe20000000000 */
[----:B------:R-:W-:Y:S06]  /*0310*/  BRA.U UP0, `(.L_x_2) ;  /* 0xfffffffd00cc7547 */ /* 0x000fec000b83ffff */
[----:B------:R-:W-:Y:S01]  /*0320*/  SHF.R.U32.HI R6, RZ, 0x17, R13 ;  /* 0x00000017ff067819 */ /* 0x000fe2000001160d */
[----:B------:R0:W-:Y:S03]  /*0330*/  STL [R1+0x18], R4 ;  /* 0x0000180401007387 */ /* 0x0001e60000100800 */
[C---:B------:R-:W-:Y:S02]  /*0340*/  LOP3.LUT R0, R6.reuse, 0xe0, RZ, 0xc0, !PT ;  /* 0x000000e006007812 */ /* 0x040fe400078ec0ff */
[----:B------:R-:W-:-:S03]  /*0350*/  LOP3.LUT P1, RZ, R6, 0x1f, RZ, 0xc0, !PT ;  /* 0x0000001f06ff7812 */ /* 0x000fc6000782c0ff */
[----:B------:R-:W-:-:S05]  /*0360*/  VIADD R0, R0, 0xffffff80 ;  /* 0xffffff8000007836 */ /* 0x000fca0000000000 */
[----:B------:R-:W-:-:S05]  /*0370*/  SHF.R.U32.HI R0, RZ, 0x5, R0 ;  /* 0x00000005ff007819 */ /* 0x000fca0000011600 */
[----:B------:R-:W-:-:S05]  /*0380*/  IMAD R11, R0, -0x4, R1 ;  /* 0xfffffffc000b7824 */ /* 0x000fca00078e0201 */
[----:B------:R-:W2:Y:S04]  /*0390*/  LDL R3, [R11+0x18] ;  /* 0x000018000b037983 */ /* 0x000ea80000100800 */
[----:B------:R-:W2:Y:S04]  /*03a0*/  LDL R2, [R11+0x14] ;  /* 0x000014000b027983 */ /* 0x000ea80000100800 */
[----:B------:R-:W3:Y:S01]  /*03b0*/  @P1 LDL R5, [R11+0x10] ;  /* 0x000010000b051983 */ /* 0x000ee20000100800 */
[----:B------:R-:W-:Y:S01]  /*03c0*/  LOP3.LUT R0, R6, 0x1f, RZ, 0xc0, !PT ;  /* 0x0000001f06007812 */ /* 0x000fe200078ec0ff */
[----:B------:R-:W-:Y:S01]  /*03d0*/  UMOV UR4, 0x54442d19 ;  /* 0x54442d1900047882 */ /* 0x000fe20000000000 */
[----:B------:R-:W-:-:S02]  /*03e0*/  UMOV UR5, 0x3bf921fb ;  /* 0x3bf921fb00057882 */ /* 0x000fc40000000000 */
[-C--:B--2---:R-:W-:Y:S02]  /*03f0*/  @P1 SHF.L.W.U32.HI R3, R2, R0.reuse, R3 ;  /* 0x0000000002031219 */ /* 0x084fe40000010e03 */
[----:B---3--:R-:W-:Y:S02]  /*0400*/  @P1 SHF.L.W.U32.HI R2, R5, R0, R2 ;  /* 0x0000000005021219 */ /* 0x008fe40000010e02 */
[----:B------:R-:W-:Y:S02]  /*0410*/  ISETP.GE.AND P1, PT, R13, RZ, PT ;  /* 0x000000ff0d00720c */ /* 0x000fe40003f26270 */
[C-C-:B------:R-:W-:Y:S01]  /*0420*/  SHF.L.W.U32.HI R0, R2.reuse, 0x2, R3.reuse ;  /* 0x0000000202007819 */ /* 0x140fe20000010e03 */
[----:B------:R-:W-:Y:S01]  /*0430*/  IMAD.SHL.U32 R2, R2, 0x4, RZ ;  /* 0x0000000402027824 */ /* 0x000fe200078e00ff */
[----:B------:R-:W-:Y:S02]  /*0440*/  SHF.R.U32.HI R3, RZ, 0x1e, R3 ;  /* 0x0000001eff037819 */ /* 0x000fe40000011603 */
[----:B------:R-:W-:-:S04]  /*0450*/  SHF.R.S32.HI R5, RZ, 0x1f, R0 ;  /* 0x0000001fff057819 */ /* 0x000fc80000011400 */
[C---:B------:R-:W-:Y:S02]  /*0460*/  LOP3.LUT R6, R5.reuse, R2, RZ, 0x3c, !PT ;  /* 0x0000000205067212 */ /* 0x040fe400078e3cff */
[----:B------:R-:W-:Y:S02]  /*0470*/  LOP3.LUT R7, R5, R0, RZ, 0x3c, !PT ;  /* 0x0000000005077212 */ /* 0x000fe400078e3cff */
[C---:B------:R-:W-:Y:S02]  /*0480*/  LOP3.LUT R2, R0.reuse, R13, RZ, 0x3c, !PT ;  /* 0x0000000d00027212 */ /* 0x040fe400078e3cff */
[----:B------:R-:W-:Y:S02]  /*0490*/  LEA.HI R0, R0, R3, RZ, 0x1 ;  /* 0x0000000300007211 */ /* 0x000fe400078f08ff */
[----:B------:R-:W0:Y:S01]  /*04a0*/  I2F.F64.S64 R6, R6 ;  /* 0x0000000600067312 */ /* 0x000e220000301c00 */
[----:B------:R-:W-:Y:S02]  /*04b0*/  ISETP.GE.AND P2, PT, R2, RZ, PT ;  /* 0x000000ff0200720c */ /* 0x000fe40003f46270 */
[----:B------:R-:W-:-:S04]  /*04c0*/  IMAD.MOV R2, RZ, RZ, -R0 ;  /* 0x000000ffff027224 */ /* 0x000fc800078e0a00 */
[----:B------:R-:W-:Y:S01]  /*04d0*/  @!P1 IMAD.MOV.U32 R0, RZ, RZ, R2 ;  /* 0x000000ffff009224 */ /* 0x000fe200078e0002 */
[----:B0-----:R-:W-:-:S10]  /*04e0*/  DMUL R4, R6, UR4 ;  /* 0x0000000406047c28 */ /* 0x001fd40008000000 */
[----:B------:R-:W0:Y:S02]  /*04f0*/  F2F.F32.F64 R4, R4 ;  /* 0x0000000400047310 */ /* 0x000e240000301000 */
[----:B0-----:R-:W-:-:S07]  /*0500*/  FSEL R6, -R4, R4, !P2 ;  /* 0x0000000404067208 */ /* 0x001fce0005000100 */
.L_x_1:
[----:B------:R-:W-:Y:S05]  /*0510*/  BSYNC.RECONVERGENT B0 ;  /* 0x0000000000007941 */ /* 0x000fea0003800200 */
.L_x_0:
[----:B------:R-:W-:Y:S02]  /*0520*/  IMAD.MOV.U32 R5, RZ, RZ, 0x37cbac00 ;  /* 0x37cbac00ff057424 */ /* 0x000fe400078e00ff */
[----:B------:R-:W-:Y:S01]  /*0530*/  FMUL R2, R6, R6 ;  /* 0x0000000606027220 */ /* 0x000fe20000400000 */
[C---:B------:R-:W-:Y:S01]  /*0540*/  LOP3.LUT R4, R0.reuse, 0x1, RZ, 0xc0, !PT ;  /* 0x0000000100047812 */ /* 0x040fe200078ec0ff */
[----:B------:R-:W-:Y:S01]  /*0550*/  IMAD.MOV.U32 R7, RZ, RZ, 0x3d2aaabb ;  /* 0x3d2aaabbff077424 */ /* 0x000fe200078e00ff */
[----:B------:R-:W-:Y:S01]  /*0560*/  LOP3.LUT P2, RZ, R0, 0x2, RZ, 0xc0, !PT ;  /* 0x0000000200ff7812 */ /* 0x000fe2000784c0ff */
[----:B------:R-:W-:Y:S01]  /*0570*/  FFMA R3, R2, R5, -0.0013887860113754868507 ;  /* 0xbab607ed02037423 */ /* 0x000fe20000000005 */
[----:B------:R-:W-:Y:S01]  /*0580*/  ISETP.NE.U32.AND P1, PT, R4, 0x1, PT ;  /* 0x000000010400780c */ /* 0x000fe20003f25070 */
[----:B------:R-:W-:Y:S01]  /*0590*/  BSSY.RECONVERGENT B0, `(.L_x_3) ;  /* 0x0000043000007945 */ /* 0x000fe20003800200 */
[----:B------:R-:W-:Y:S02]  /*05a0*/  MOV R4, 0x3effffff ;  /* 0x3effffff00047802 */ /* 0x000fe40000000f00 */
[----:B------:R-:W-:-:S02]  /*05b0*/  FSEL R3, R3, -0.00019574658654164522886, !P1 ;  /* 0xb94d415303037808 */ /* 0x000fc40004800000 */
[----:B------:R-:W-:Y:S02]  /*05c0*/  FSEL R7, R7, 0.0083327032625675201416, !P1 ;  /* 0x3c0885e407077808 */ /* 0x000fe40004800000 */
[----:B------:R-:W-:Y:S02]  /*05d0*/  FSEL R0, R6, 1, P1 ;  /* 0x3f80000006007808 */ /* 0x000fe40000800000 */
[----:B------:R-:W-:Y:S01]  /*05e0*/  FSEL R4, -R4, -0.16666662693023681641, !P1 ;  /* 0xbe2aaaa804047808 */ /* 0x000fe20004800100 */
[C---:B------:R-:W-:Y:S02]  /*05f0*/  FFMA R3, R2.reuse, R3, R7 ;  /* 0x0000000302037223 */ /* 0x040fe40000000007 */
[C---:B------:R-:W-:Y:S02]  /*0600*/  FFMA R7, R2.reuse, R0, RZ ;  /* 0x0000000002077223 */ /* 0x040fe400000000ff */
[----:B------:R-:W-:-:S04]  /*0610*/  FFMA R3, R2, R3, R4 ;  /* 0x0000000302037223 */ /* 0x000fc80000000004 */
[----:B------:R-:W-:-:S04]  /*0620*/  FFMA R7, R7, R3, R0 ;  /* 0x0000000307077223 */ /* 0x000fc80000000000 */
[----:B------:R-:W-:Y:S01]  /*0630*/  @P2 FADD R7, RZ, -R7 ;  /* 0x80000007ff072221 */ /* 0x000fe20000000000 */
[----:B------:R-:W-:Y:S06]  /*0640*/  @!P0 BRA `(.L_x_4) ;  /* 0x0000000000dc8947 */ /* 0x000fec0003800000 */
        /* <DEDUP_REMOVED lines=11> */
.L_x_5:
        /* <DEDUP_REMOVED lines=25> */
[----:B------:R-:W-:Y:S01]  /*0890*/  UMOV UR5, 0x3bf921fb ;  /* 0x3bf921fb00057882 */ /* 0x000fe20000000000 */
[----:B------:R-:W-:-:S02]  /*08a0*/  ISETP.GE.AND P1, PT, R13, RZ, PT ;  /* 0x000000ff0d00720c */ /* 0x000fc40003f26270 */
[-C--:B--2---:R-:W-:Y:S02]  /*08b0*/  @P0 SHF.L.W.U32.HI R0, R3, R4.reuse, R0 ;  /* 0x0000000403000219 */ /* 0x084fe40000010e00 */
[----:B---3--:R-:W-:-:S04]  /*08c0*/  @P0 SHF.L.W.U32.HI R3, R2, R4, R3 ;  /* 0x0000000402030219 */ /* 0x008fc80000010e03 */
[C---:B------:R-:W-:Y:S01]  /*08d0*/  SHF.L.W.U32.HI R2, R3.reuse, 0x2, R0 ;  /* 0x0000000203027819 */ /* 0x040fe20000010e00 */
[----:B------:R-:W-:-:S03]  /*08e0*/  IMAD.SHL.U32 R3, R3, 0x4, RZ ;  /* 0x0000000403037824 */ /* 0x000fc600078e00ff */
[----:B------:R-:W-:Y:S02]  /*08f0*/  SHF.R.S32.HI R4, RZ, 0x1f, R2 ;  /* 0x0000001fff047819 */ /* 0x000fe40000011402 */
[----:B------:R-:W-:Y:S02]  /*0900*/  LOP3.LUT R13, R2, R13, RZ, 0x3c, !PT ;  /* 0x0000000d020d7212 */ /* 0x000fe400078e3cff */
[C---:B------:R-:W-:Y:S02]  /*0910*/  LOP3.LUT R10, R4.reuse, R3, RZ, 0x3c, !PT ;  /* 0x00000003040a7212 */ /* 0x040fe400078e3cff */
[----:B------:R-:W-:Y:S02]  /*0920*/  LOP3.LUT R11, R4, R2, RZ, 0x3c, !PT ;  /* 0x00000002040b7212 */ /* 0x000fe400078e3cff */
[----:B------:R-:W-:Y:S02]  /*0930*/  SHF.R.U32.HI R3, RZ, 0x1e, R0 ;  /* 0x0000001eff037819 */ /* 0x000fe40000011600 */
[----:B------:R-:W-:-:S02]  /*0940*/  ISETP.GE.AND P0, PT, R13, RZ, PT ;  /* 0x000000ff0d00720c */ /* 0x000fc40003f06270 */
[----:B------:R-:W1:Y:S01]  /*0950*/  I2F.F64.S64 R10, R10 ;  /* 0x0000000a000a7312 */ /* 0x000e620000301c00 */
[----:B------:R-:W-:-:S05]  /*0960*/  LEA.HI R12, R2, R3, RZ, 0x1 ;  /* 0x00000003020c7211 */ /* 0x000fca00078f08ff */
[----:B------:R-:W-:-:S04]  /*0970*/  IMAD.MOV R0, RZ, RZ, -R12 ;  /* 0x000000ffff007224 */ /* 0x000fc800078e0a0c */
[----:B------:R-:W-:Y:S01]  /*0980*/  @!P1 IMAD.MOV.U32 R12, RZ, RZ, R0 ;  /* 0x000000ffff0c9224 */ /* 0x000fe200078e0000 */
[----:B-1----:R-:W-:-:S10]  /*0990*/  DMUL R14, R10, UR4 ;  /* 0x000000040a0e7c28 */ /* 0x002fd40008000000 */
[----:B------:R-:W1:Y:S02]  /*09a0*/  F2F.F32.F64 R14, R14 ;  /* 0x0000000e000e7310 */ /* 0x000e640000301000 */
[----:B01----:R-:W-:-:S07]  /*09b0*/  FSEL R10, -R14, R14, !P0 ;  /* 0x0000000e0e0a7208 */ /* 0x003fce0004000100 */
.L_x_4:
[----:B------:R-:W-:Y:S05]  /*09c0*/  BSYNC.RECONVERGENT B0 ;  /* 0x0000000000007941 */ /* 0x000fea0003800200 */
.L_x_3:
[----:B------:R-:W0:Y:S08]  /*09d0*/  LDC.64 R14, c[0x0][0x380] ;  /* 0x0000e000ff0e7b82 */ /* 0x000e300000000a00 */
[----:B------:R-:W1:Y:S01]  /*09e0*/  LDC.64 R2, c[0x0][0x390] ;  /* 0x0000e400ff027b82 */ /* 0x000e620000000a00 */
[----:B0-----:R-:W2:Y:S04]  /*09f0*/  LDG.E R14, desc[UR6][R14.64] ;  /* 0x000000060e0e7981 */ /* 0x001ea8000c1e1900 */
[----:B-1----:R0:W3:Y:S01]  /*0a00*/  LDG.E R2, desc[UR6][R2.64] ;  /* 0x0000000602027981 */ /* 0x0020e2000c1e1900 */
[----:B------:R-:W-:Y:S01]  /*0a10*/  FMUL R4, R10, R10 ;  /* 0x0000000a0a047220 */ /* 0x000fe20000400000 */
[----:B------:R-:W-:Y:S01]  /*0a20*/  LOP3.LUT R0, R12, 0x1, RZ, 0xc0, !PT ;  /* 0x000000010c007812 */ /* 0x000fe200078ec0ff */
[----:B------:R-:W-:-:S02]  /*0a30*/  HFMA2 R6, -RZ, RZ, 1.541015625, -0.052001953125 ;  /* 0x3e2aaaa8ff067431 */ /* 0x000fc400000001ff */
[----:B------:R-:W-:Y:S02]  /*0a40*/  IMAD.MOV.U32 R11, RZ, RZ, 0x3c0885e4 ;  /* 0x3c0885e4ff0b7424 */ /* 0x000fe400078e00ff */
[----:B------:R-:W-:Y:S01]  /*0a50*/  FFMA R5, R4, R5, -0.0013887860113754868507 ;  /* 0xbab607ed04057423 */ /* 0x000fe20000000005 */
[----:B------:R-:W-:Y:S01]  /*0a60*/  ISETP.NE.U32.AND P0, PT, R0, 0x1, PT ;  /* 0x000000010000780c */ /* 0x000fe20003f05070 */
[----:B------:R-:W-:Y:S01]  /*0a70*/  VIADD R12, R12, 0x1 ;  /* 0x000000010c0c7836 */ /* 0x000fe20000000000 */
[----:B------:R-:W-:Y:S01]  /*0a80*/  BSSY.RECONVERGENT B0, `(.L_x_6) ;  /* 0x000002a000007945 */ /* 0x000fe20003800200 */
[----:B------:R-:W-:Y:S01]  /*0a90*/  IMAD.MOV.U32 R16, RZ, RZ, 0x1 ;  /* 0x00000001ff107424 */ /* 0x000fe200078e00ff */
[----:B------:R-:W-:Y:S02]  /*0aa0*/  FSEL R5, R5, -0.00019574658654164522886, P0 ;  /* 0xb94d415305057808 */ /* 0x000fe40000000000 */
[----:B------:R-:W-:Y:S02]  /*0ab0*/  FSEL R11, R11, 0.041666727513074874878, !P0 ;  /* 0x3d2aaabb0b0b7808 */ /* 0x000fe40004000000 */
[----:B------:R-:W-:-:S02]  /*0ac0*/  LOP3.LUT P1, RZ, R12, 0x2, RZ, 0xc0, !PT ;  /* 0x000000020cff7812 */ /* 0x000fc4000782c0ff */
[----:B------:R-:W-:Y:S01]  /*0ad0*/  FSEL R6, -R6, -0.4999999701976776123, !P0 ;  /* 0xbeffffff06067808 */ /* 0x000fe20004000100 */
[----:B------:R-:W-:Y:S01]  /*0ae0*/  FFMA R5, R4, R5, R11 ;  /* 0x0000000504057223 */ /* 0x000fe2000000000b */
[----:B------:R-:W-:-:S03]  /*0af0*/  FSEL R0, R10, 1, !P0 ;  /* 0x3f8000000a007808 */ /* 0x000fc60004000000 */
[C---:B------:R-:W-:Y:S02]  /*0b00*/  FFMA R5, R4.reuse, R5, R6 ;  /* 0x0000000504057223 */ /* 0x040fe40000000006 */
[----:B0-----:R-:W-:-:S04]  /*0b10*/  FFMA R3, R4, R0, RZ ;  /* 0x0000000004037223 */ /* 0x001fc800000000ff */
[----:B------:R-:W-:-:S04]  /*0b20*/  FFMA R5, R3, R5, R0 ;  /* 0x0000000503057223 */ /* 0x000fc80000000000 */
[----:B------:R-:W-:Y:S01]  /*0b30*/  @P1 FADD R5, RZ, -R5 ;  /* 0x80000005ff051221 */ /* 0x000fe20000000000 */
[----:B------:R-:W-:-:S04]  /*0b40*/  FSETP.NEU.AND P1, PT, R7, RZ, PT ;  /* 0x000000ff0700720b */ /* 0x000fc80003f2d000 */
[----:B------:R-:W-:Y:S02]  /*0b50*/  FSETP.NEU.AND P0, PT, R5, RZ, PT ;  /* 0x000000ff0500720b */ /* 0x000fe40003f0d000 */
[----:B------:R-:W-:Y:S02]  /*0b60*/  FSEL R7, R7, 9.9999997473787516356e-05, P1 ;  /* 0x38d1b71707077808 */ /* 0x000fe40000800000 */
[----:B------:R-:W-:Y:S02]  /*0b70*/  FSEL R5, R5, 9.9999997473787516356e-05, P0 ;  /* 0x38d1b71705057808 */ /* 0x000fe40000000000 */
[----:B------:R-:W-:Y:S02]  /*0b80*/  FSETP.GE.AND P1, PT, R7, RZ, PT ;  /* 0x000000ff0700720b */ /* 0x000fe40003f26000 */
[C---:B------:R-:W-:Y:S01]  /*0b90*/  FSETP.GE.AND P0, PT, R5.reuse, RZ, PT ;  /* 0x000000ff0500720b */ /* 0x040fe20003f06000 */
[----:B------:R-:W0:Y:S02]  /*0ba0*/  MUFU.RCP R6, R5 ;  /* 0x0000000500067308 */ /* 0x000e240000001000 */
[----:B0-----:R-:W-:-:S04]  /*0bb0*/  FFMA R11, -R5, R6, 1 ;  /* 0x3f800000050b7423 */ /* 0x001fc80000000106 */
[----:B------:R-:W-:Y:S02]  /*0bc0*/  FFMA R11, R6, R11, R6 ;  /* 0x0000000b060b7223 */ /* 0x000fe40000000006 */
[----:B--2---:R-:W0:Y:S04]  /*0bd0*/  F2I.TRUNC.NTZ R0, R14 ;  /* 0x0000000e00007305 */ /* 0x004e28000020f100 */
[--C-:B------:R-:W-:Y:S02]  /*0be0*/  @P0 IMAD.MOV.U32 R4, RZ, RZ, R14.reuse ;  /* 0x000000ffff040224 */ /* 0x100fe400078e000e */
[----:B------:R-:W-:Y:S02]  /*0bf0*/  @!P0 IMAD.MOV.U32 R4, RZ, RZ, R14 ;  /* 0x000000ffff048224 */ /* 0x000fe400078e000e */
[----:B---3--:R-:W1:Y:S01]  /*0c00*/  F2I.TRUNC.NTZ R15, R2 ;  /* 0x00000002000f7305 */ /* 0x008e62000020f100 */
[----:B------:R-:W-:-:S02]  /*0c10*/  @P1 IMAD.MOV.U32 R6, RZ, RZ, R2 ;  /* 0x000000ffff061224 */ /* 0x000fc400078e0002 */
[----:B------:R-:W-:Y:S02]  /*0c20*/  @!P1 IMAD.MOV.U32 R6, RZ, RZ, R2 ;  /* 0x000000ffff069224 */ /* 0x000fe400078e0002 */
[----:B0-----:R-:W-:-:S05]  /*0c30*/  @P0 VIADD R0, R0, 0x1 ;  /* 0x0000000100000836 */ /* 0x001fca0000000000 */
[----:B------:R-:W-:Y:S01]  /*0c40*/  I2FP.F32.S32 R3, R0 ;  /* 0x0000000000037245 */ /* 0x000fe20000201400 */
[----:B-1----:R-:W-:-:S04]  /*0c50*/  @P1 VIADD R15, R15, 0x1 ;  /* 0x000000010f0f1836 */ /* 0x002fc80000000000 */
[----:B------:R-:W-:-:S04]  /*0c60*/  FADD R0, R3, -R4 ;  /* 0x8000000403007221 */ /* 0x000fc80000000000 */
[----:B------:R-:W0:Y:S01]  /*0c70*/  FCHK P2, R0, R5 ;  /* 0x0000000500007302 */ /* 0x000e220000040000 */
[----:B------:R-:W-:-:S04]  /*0c80*/  FFMA R10, R0, R11, RZ ;  /* 0x0000000b000a7223 */ /* 0x000fc800000000ff */
[----:B------:R-:W-:-:S04]  /*0c90*/  FFMA R13, -R5, R10, R0 ;  /* 0x0000000a050d7223 */ /* 0x000fc80000000100 */
[----:B------:R-:W-:Y:S01]  /*0ca0*/  FFMA R13, R11, R13, R10 ;  /* 0x0000000d0b0d7223 */ /* 0x000fe2000000000a */
[C---:B------:R-:W-:Y:S02]  /*0cb0*/  SEL R10, R16.reuse, 0xffffffff, P1 ;  /* 0xffffffff100a7807 */ /* 0x040fe40000800000 */
[----:B------:R-:W-:Y:S01]  /*0cc0*/  SEL R16, R16, 0xffffffff, P0 ;  /* 0xffffffff10107807 */ /* 0x000fe20000000000 */
[----:B0-----:R-:W-:Y:S06]  /*0cd0*/  @!P2 BRA `(.L_x_7) ;  /* 0x000000000010a947 */ /* 0x001fec0003800000 */
[----:B------:R-:W-:Y:S01]  /*0ce0*/  IMAD.MOV.U32 R3, RZ, RZ, R5 ;  /* 0x000000ffff037224 */ /* 0x000fe200078e0005 */
[----:B------:R-:W-:-:S07]  /*0cf0*/  MOV R2, 0xd10 ;  /* 0x00000d1000027802 */ /* 0x000fce0000000f00 */
[----:B-----5:R-:W-:Y:S05]  /*0d00*/  CALL.REL.NOINC `($__internal_1_$__cuda_sm3x_div_rn_noftz_f32_slowpath) ;  /* 0x0000000c00a07944 */ /* 0x020fea0003c00000 */
[----:B------:R-:W-:-:S07]  /*0d10*/  IMAD.MOV.U32 R13, RZ, RZ, R0 ;  /* 0x000000ffff0d7224 */ /* 0x000fce00078e0000 */
.L_x_7:
[----:B------:R-:W-:Y:S05]  /*0d20*/  BSYNC.RECONVERGENT B0 ;  /* 0x0000000000007941 */ /* 0x000fea0003800200 */
.L_x_6:
[----:B------:R-:W-:Y:S01]  /*0d30*/  VIADD R0, R5, 0x1800000 ;  /* 0x0180000005007836 */ /* 0x000fe20000000000 */
[----:B------:R-:W-:Y:S04]  /*0d40*/  BSSY.RECONVERGENT B0, `(.L_x_8) ;  /* 0x000000d000007945 */ /* 0x000fe80003800200 */
[----:B------:R-:W-:-:S04]  /*0d50*/  LOP3.LUT R0, R0, 0x7f800000, RZ, 0xc0, !PT ;  /* 0x7f80000000007812 */ /* 0x000fc800078ec0ff */
[----:B------:R-:W-:-:S13]  /*0d60*/  ISETP.GT.U32.AND P0, PT, R0, 0x1ffffff, PT ;  /* 0x01ffffff0000780c */ /* 0x000fda0003f04070 */
[----:B------:R-:W-:Y:S05]  /*0d70*/  @P0 BRA `(.L_x_9) ;  /* 0x0000000000140947 */ /* 0x000fea0003800000 */
[----:B------:R-:W-:Y:S01]  /*0d80*/  IMAD.MOV.U32 R0, RZ, RZ, R5 ;  /* 0x000000ffff007224 */ /* 0x000fe200078e0005 */
[----:B------:R-:W-:-:S07]  /*0d90*/  MOV R17, 0xdb0 ;  /* 0x00000db000117802 */ /* 0x000fce0000000f00 */
[----:B-----5:R-:W-:Y:S05]  /*0da0*/  CALL.REL.NOINC `($__internal_0_$__cuda_sm20_rcp_rn_f32_slowpath) ;  /* 0x0000000800a07944 */ /* 0x020fea0003c00000 */
[----:B------:R-:W-:Y:S01]  /*0db0*/  IMAD.MOV.U32 R17, RZ, RZ, R0 ;  /* 0x000000ffff117224 */ /* 0x000fe200078e0000 */
[----:B------:R-:W-:Y:S06]  /*0dc0*/  BRA `(.L_x_10) ;  /* 0x0000000000107947 */ /* 0x000fec0003800000 */
.L_x_9:
[----:B------:R-:W0:Y:S02]  /*0dd0*/  MUFU.RCP R17, R5 ;  /* 0x0000000500117308 */ /* 0x000e240000001000 */
[----:B0-----:R-:W-:-:S04]  /*0de0*/  FFMA R0, R5, R17, -1 ;  /* 0xbf80000005007423 */ /* 0x001fc80000000011 */
[----:B------:R-:W-:-:S04]  /*0df0*/  FADD.FTZ R0, -R0, -RZ ;  /* 0x800000ff00007221 */ /* 0x000fc80000010100 */
[----:B------:R-:W-:-:S07]  /*0e00*/  FFMA R17, R17, R0, R17 ;  /* 0x0000000011117223 */ /* 0x000fce0000000011 */
.L_x_10:
[----:B------:R-:W-:Y:S05]  /*0e10*/  BSYNC.RECONVERGENT B0 ;  /* 0x0000000000007941 */ /* 0x000fea0003800200 */
.L_x_8:
[----:B------:R-:W-:Y:S01]  /*0e20*/  I2FP.F32.S32 R11, R16 ;  /* 0x00000010000b7245 */ /* 0x000fe20000201400 */
[-C--:B------:R-:W-:Y:S01]  /*0e30*/  FFMA R0, R5, |R13|.reuse, R4 ;  /* 0x4000000d05007223 */ /* 0x080fe20000000004 */
[----:B------:R-:W-:Y:S01]  /*0e40*/  I2FP.F32.S32 R12, R10 ;  /* 0x0000000a000c7245 */ /* 0x000fe20000201400 */
[----:B------:R-:W-:Y:S01]  /*0e50*/  FFMA R3, R7, |R13|, R6 ;  /* 0x4000000d07037223 */ /* 0x000fe20000000006 */
[----:B------:R-:W0:Y:S01]  /*0e60*/  LDCU.64 UR4, c[0x0][0x3d0] ;  /* 0x00007a00ff0477ac */ /* 0x000e220008000a00 */
[----:B------:R-:W-:Y:S02]  /*0e70*/  FFMA R0, R11, 0.0010000000474974513054, R0 ;  /* 0x3a83126f0b007823 */ /* 0x000fe40000000000 */
[----:B------:R-:W-:Y:S01]  /*0e80*/  FFMA R14, R12, 0.0010000000474974513054, R3 ;  /* 0x3a83126f0c0e7823 */ /* 0x000fe20000000003 */
[----:B------:R-:W1:Y:S03]  /*0e90*/  LDCU.64 UR8, c[0x0][0x3d0] ;  /* 0x00007a00ff0877ac */ /* 0x000e660008000a00 */
[----:B------:R-:W-:Y:S08]  /*0ea0*/  F2I.TRUNC.NTZ R0, R0 ;  /* 0x0000000000007305 */ /* 0x000ff0000020f100 */
[----:B------:R-:W2:Y:S02]  /*0eb0*/  F2I.TRUNC.NTZ R14, R14 ;  /* 0x0000000e000e7305 */ /* 0x000ea4000020f100 */
[----:B--2--5:R-:W-:-:S05]  /*0ec0*/  IMAD R3, R9, R14, R0 ;  /* 0x0000000e09037224 */ /* 0x024fca00078e0200 */
[----:B0-----:R-:W-:Y:S01]  /*0ed0*/  IADD3 R2, P0, PT, R3, UR4, RZ ;  /* 0x0000000403027c10 */ /* 0x001fe2000ff1e0ff */
[----:B------:R-:W-:Y:S01]  /*0ee0*/  FADD R18, |R13|, -RZ ;  /* 0x800000ff0d127221 */ /* 0x000fe20000000200 */
[----:B------:R-:W0:Y:S02]  /*0ef0*/  LDCU UR4, c[0x0][0x3d8] ;  /* 0x00007b00ff0477ac */ /* 0x000e240008000800 */
[----:B------:R-:W-:-:S05]  /*0f00*/  LEA.HI.X.SX32 R3, R3, UR5, 0x1, P0 ;  /* 0x0000000503037c11 */ /* 0x000fca00080f0eff */
[----:B------:R-:W2:Y:S01]  /*0f10*/  LDG.E.U8 R2, desc[UR6][R2.64] ;  /* 0x0000000602027981 */ /* 0x000ea2000c1e1100 */
[----:B------:R-:W-:Y:S01]  /*0f20*/  BSSY.RECONVERGENT B0, `(.L_x_11) ;  /* 0x0000023000007945 */ /* 0x000fe20003800200 */
[----:B------:R-:W-:Y:S01]  /*0f30*/  IMAD.SHL.U32 R13, R9, 0x2, RZ ;  /* 0x00000002090d7824 */ /* 0x000fe200078e00ff */
[----:B------:R-:W-:Y:S02]  /*0f40*/  MOV R14, R18 ;  /* 0x00000012000e7202 */ /* 0x000fe40000000f00 */
[----:B--2---:R-:W-:-:S13]  /*0f50*/  ISETP.NE.AND P0, PT, R2, RZ, PT ;  /* 0x000000ff0200720c */ /* 0x004fda0003f05270 */
[----:B01----:R-:W-:Y:S05]  /*0f60*/  @P0 BRA `(.L_x_12) ;  /* 0x0000000000780947 */ /* 0x003fea0003800000 */
[----:B------:R-:W-:-:S04]  /*0f70*/  I2FP.F32.S32 R14, R13 ;  /* 0x0000000d000e7245 */ /* 0x000fc80000201400 */
[----:B------:R-:W-:-:S13]  /*0f80*/  FSETP.GT.AND P0, PT, |R17|, R14, PT ;  /* 0x0000000e1100720b */ /* 0x000fda0003f04200 */
[----:B------:R-:W-:Y:S05]  /*0f90*/  @P0 BRA `(.L_x_12) ;  /* 0x00000000006c0947 */ /* 0x000fea0003800000 */
[----:B------:R-:W-:Y:S01]  /*0fa0*/  ISETP.GE.AND P0, PT, R0, R9, PT ;  /* 0x000000090000720c */ /* 0x000fe20003f06270 */
[----:B------:R-:W-:-:S03]  /*0fb0*/  IMAD.MOV.U32 R14, RZ, RZ, R18 ;  /* 0x000000ffff0e7224 */ /* 0x000fc600078e0012 */
[----:B------:R-:W-:-:S13]  /*0fc0*/  ISETP.LT.OR P0, PT, R0, 0x1, P0 ;  /* 0x000000010000780c */ /* 0x000fda0000701670 */
[----:B------:R-:W-:Y:S05]  /*0fd0*/  @P0 BRA `(.L_x_12) ;  /* 0x00000000005c0947 */ /* 0x000fea0003800000 */
[----:B------:R-:W-:-:S07]  /*0fe0*/  IMAD.MOV.U32 R14, RZ, RZ, R18 ;  /* 0x000000ffff0e7224 */ /* 0x000fce00078e0012 */
.L_x_15:
[----:B------:R-:W-:Y:S01]  /*0ff0*/  FADD R14, R14, |R17| ;  /* 0x400000110e0e7221 */ /* 0x000fe20000000000 */
[----:B------:R-:W-:Y:S03]  /*1000*/  BSSY.RELIABLE B1, `(.L_x_13) ;  /* 0x0000010000017945 */ /* 0x000fe60003800100 */
[-C--:B------:R-:W-:Y:S01]  /*1010*/  FFMA R2, R5, R14.reuse, R4 ;  /* 0x0000000e05027223 */ /* 0x080fe20000000004 */
[----:B------:R-:W-:-:S03]  /*1020*/  FFMA R3, R7, R14, R6 ;  /* 0x0000000e07037223 */ /* 0x000fc60000000006 */
[----:B------:R-:W-:Y:S01]  /*1030*/  FFMA R2, R11, 0.0099999997764825820923, R2 ;  /* 0x3c23d70a0b027823 */ /* 0x000fe20000000002 */
[----:B------:R-:W-:-:S05]  /*1040*/  FFMA R3, R12, 0.0099999997764825820923, R3 ;  /* 0x3c23d70a0c037823 */ /* 0x000fca0000000003 */
[----:B------:R-:W-:Y:S08]  /*1050*/  F2I.TRUNC.NTZ R2, R2 ;  /* 0x0000000200027305 */ /* 0x000ff0000020f100 */
[----:B------:R-:W0:Y:S02]  /*1060*/  F2I.TRUNC.NTZ R3, R3 ;  /* 0x0000000300037305 */ /* 0x000e24000020f100 */
[----:B0-----:R-:W-:-:S05]  /*1070*/  IMAD R18, R9, R3, R2 ;  /* 0x0000000309127224 */ /* 0x001fca00078e0202 */
[----:B------:R-:W-:-:S13]  /*1080*/  ISETP.GE.AND P0, PT, R18, UR4, PT ;  /* 0x0000000412007c0c */ /* 0x000fda000bf06270 */
[----:B------:R-:W-:Y:S05]  /*1090*/  @P0 BRA `(.L_x_14) ;  /* 0x0000000000180947 */ /* 0x000fea0003800000 */
[----:B------:R-:W-:-:S04]  /*10a0*/  IADD3 R2, P0, PT, R18, UR8, RZ ;  /* 0x0000000812027c10 */ /* 0x000fc8000ff1e0ff */
[----:B------:R-:W-:-:S05]  /*10b0*/  LEA.HI.X.SX32 R3, R18, UR9, 0x1, P0 ;  /* 0x0000000912037c11 */ /* 0x000fca00080f0eff */
[----:B------:R-:W2:Y:S02]  /*10c0*/  LDG.E.U8 R2, desc[UR6][R2.64] ;  /* 0x0000000602027981 */ /* 0x000ea4000c1e1100 */
[----:B--2---:R-:W-:-:S13]  /*10d0*/  ISETP.NE.AND P0, PT, R2, RZ, PT ;  /* 0x000000ff0200720c */ /* 0x004fda0003f05270 */
[----:B------:R-:W-:Y:S05]  /*10e0*/  @P0 BREAK.RELIABLE B1 ;  /* 0x0000000000010942 */ /* 0x000fea0003800100 */
[----:B------:R-:W-:Y:S05]  /*10f0*/  @P0 BRA `(.L_x_12) ;  /* 0x0000000000140947 */ /* 0x000fea0003800000 */
.L_x_14:
[----:B------:R-:W-:Y:S05]  /*1100*/  BSYNC.RELIABLE B1 ;  /* 0x0000000000017941 */ /* 0x000fea0003800100 */
.L_x_13:
[----:B------:R-:W-:-:S05]  /*1110*/  IMAD.IADD R0, R16, 0x1, R0 ;  /* 0x0000000110007824 */ /* 0x000fca00078e0200 */
[C---:B------:R-:W-:Y:S02]  /*1120*/  ISETP.GE.AND P0, PT, R0.reuse, R9, PT ;  /* 0x000000090000720c */ /* 0x040fe40003f06270 */
[----:B------:R-:W-:-:S13]  /*1130*/  ISETP.NE.AND P1, PT, R0, RZ, PT ;  /* 0x000000ff0000720c */ /* 0x000fda0003f25270 */
[----:B------:R-:W-:Y:S05]  /*1140*/  @!P0 BRA P1, `(.L_x_15) ;  /* 0xfffffffc00a88947 */ /* 0x000fea000083ffff */
.L_x_12:
[----:B------:R-:W-:Y:S05]  /*1150*/  BSYNC.RECONVERGENT B0 ;  /* 0x0000000000007941 */ /* 0x000fea0003800200 */
.L_x_11:
[----:B------:R-:W-:Y:S05]  /*1160*/  WARPSYNC.ALL ;  /* 0x0000000000007948 */ /* 0x000fea0003800000 */
[----:B------:R-:W0:Y:S01]  /*1170*/  MUFU.RCP R2, R7 ;  /* 0x0000000700027308 */ /* 0x000e220000001000 */
[----:B------:R-:W-:Y:S01]  /*1180*/  I2FP.F32.S32 R15, R15 ;  /* 0x0000000f000f7245 */ /* 0x000fe20000201400 */
[----:B------:R-:W-:Y:S04]  /*1190*/  BSSY.RECONVERGENT B0, `(.L_x_16) ;  /* 0x000000d000007945 */ /* 0x000fe80003800200 */
[----:B------:R-:W-:-:S04]  /*11a0*/  FADD R0, R15, -R6 ;  /* 0x800000060f007221 */ /* 0x000fc80000000000 */
[----:B------:R-:W1:Y:S01]  /*11b0*/  FCHK P0, R0, R7 ;  /* 0x0000000700007302 */ /* 0x000e620000000000 */
[----:B0-----:R-:W-:-:S04]  /*11c0*/  FFMA R3, -R7, R2, 1 ;  /* 0x3f80000007037423 */ /* 0x001fc80000000102 */
[----:B------:R-:W-:-:S04]  /*11d0*/  FFMA R3, R2, R3, R2 ;  /* 0x0000000302037223 */ /* 0x000fc80000000002 */
[----:B------:R-:W-:-:S04]  /*11e0*/  FFMA R2, R0, R3, RZ ;  /* 0x0000000300027223 */ /* 0x000fc800000000ff */
[----:B------:R-:W-:-:S04]  /*11f0*/  FFMA R15, -R7, R2, R0 ;  /* 0x00000002070f7223 */ /* 0x000fc80000000100 */
[----:B------:R-:W-:Y:S01]  /*1200*/  FFMA R15, R3, R15, R2 ;  /* 0x0000000f030f7223 */ /* 0x000fe20000000002 */
[----:B-1----:R-:W-:Y:S06]  /*1210*/  @!P0 BRA `(.L_x_17) ;  /* 0x0000000000108947 */ /* 0x002fec0003800000 */
[----:B------:R-:W-:Y:S01]  /*1220*/  IMAD.MOV.U32 R3, RZ, RZ, R7 ;  /* 0x000000ffff037224 */ /* 0x000fe200078e0007 */
[----:B------:R-:W-:-:S07]  /*1230*/  MOV R2, 0x1250 ;  /* 0x0000125000027802 */ /* 0x000fce0000000f00 */
[----:B------:R-:W-:Y:S05]  /*1240*/  CALL.REL.NOINC `($__internal_1_$__cuda_sm3x_div_rn_noftz_f32_slowpath) ;  /* 0x0000000800507944 */ /* 0x000fea0003c00000 */
[----:B------:R-:W-:-:S07]  /*1250*/  IMAD.MOV.U32 R15, RZ, RZ, R0 ;  /* 0x000000ffff0f7224 */ /* 0x000fce00078e0000 */
.L_x_17:
[----:B------:R-:W-:Y:S05]  /*1260*/  BSYNC.RECONVERGENT B0 ;  /* 0x0000000000007941 */ /* 0x000fea0003800200 */
.L_x_16:
[----:B------:R-:W-:Y:S01]  /*1270*/  VIADD R0, R7, 0x1800000 ;  /* 0x0180000007007836 */ /* 0x000fe20000000000 */
[----:B------:R-:W-:Y:S04]  /*1280*/  BSSY.RECONVERGENT B0, `(.L_x_18) ;  /* 0x000000c000007945 */ /* 0x000fe80003800200 */
[----:B------:R-:W-:-:S04]  /*1290*/  LOP3.LUT R0, R0, 0x7f800000, RZ, 0xc0, !PT ;  /* 0x7f80000000007812 */ /* 0x000fc800078ec0ff */
[----:B------:R-:W-:-:S13]  /*12a0*/  ISETP.GT.U32.AND P0, PT, R0, 0x1ffffff, PT ;  /* 0x01ffffff0000780c */ /* 0x000fda0003f04070 */
[----:B------:R-:W-:Y:S05]  /*12b0*/  @P0 BRA `(.L_x_19) ;  /* 0x0000000000100947 */ /* 0x000fea0003800000 */
[----:B------:R-:W-:Y:S01]  /*12c0*/  IMAD.MOV.U32 R0, RZ, RZ, R7 ;  /* 0x000000ffff007224 */ /* 0x000fe200078e0007 */
[----:B------:R-:W-:-:S07]  /*12d0*/  MOV R17, 0x12f0 ;  /* 0x000012f000117802 */ /* 0x000fce0000000f00 */
[----:B------:R-:W-:Y:S05]  /*12e0*/  CALL.REL.NOINC `($__internal_0_$__cuda_sm20_rcp_rn_f32_slowpath) ;  /* 0x0000000400507944 */ /* 0x000fea0003c00000 */
[----:B------:R-:W-:Y:S05]  /*12f0*/  BRA `(.L_x_20) ;  /* 0x0000000000107947 */ /* 0x000fea0003800000 */
.L_x_19:
[----:B------:R-:W0:Y:S02]  /*1300*/  MUFU.RCP R2, R7 ;  /* 0x0000000700027308 */ /* 0x000e240000001000 */
[----:B0-----:R-:W-:-:S04]  /*1310*/  FFMA R0, R7, R2, -1 ;  /* 0xbf80000007007423 */ /* 0x001fc80000000002 */
[----:B------:R-:W-:-:S04]  /*1320*/  FADD.FTZ R0, -R0, -RZ ;  /* 0x800000ff00007221 */ /* 0x000fc80000010100 */
[----:B------:R-:W-:-:S07]  /*1330*/  FFMA R0, R2, R0, R2 ;  /* 0x0000000002007223 */ /* 0x000fce0000000002 */
.L_x_20:
[----:B------:R-:W-:Y:S05]  /*1340*/  BSYNC.RECONVERGENT B0 ;  /* 0x0000000000007941 */ /* 0x000fea0003800200 */
.L_x_18:
[-C--:B------:R-:W-:Y:S01]  /*1350*/  FFMA R2, R5, |R15|.reuse, R4 ;  /* 0x4000000f05027223 */ /* 0x080fe20000000004 */
[----:B------:R-:W-:Y:S01]  /*1360*/  FFMA R3, R7, |R15|, R6 ;  /* 0x4000000f07037223 */ /* 0x000fe20000000006 */
[----:B------:R-:W0:Y:S02]  /*1370*/  LDCU.64 UR4, c[0x0][0x3d0] ;  /* 0x00007a00ff0477ac */ /* 0x000e240008000a00 */
[----:B------:R-:W-:Y:S01]  /*1380*/  FFMA R16, R11, 0.0010000000474974513054, R2 ;  /* 0x3a83126f0b107823 */ /* 0x000fe20000000002 */
[----:B------:R-:W-:Y:S01]  /*1390*/  FFMA R17, R12, 0.0010000000474974513054, R3 ;  /* 0x3a83126f0c117823 */ /* 0x000fe20000000003 */
[----:B------:R-:W1:Y:S04]  /*13a0*/  LDCU.64 UR8, c[0x0][0x3d0] ;  /* 0x00007a00ff0877ac */ /* 0x000e680008000a00 */
[----:B------:R-:W-:Y:S08]  /*13b0*/  F2I.TRUNC.NTZ R16, R16 ;  /* 0x0000001000107305 */ /* 0x000ff0000020f100 */
[----:B------:R-:W2:Y:S02]  /*13c0*/  F2I.TRUNC.NTZ R17, R17 ;  /* 0x0000001100117305 */ /* 0x000ea4000020f100 */
[----:B--2---:R-:W-:-:S05]  /*13d0*/  IMAD R3, R9, R17, R16 ;  /* 0x0000001109037224 */ /* 0x004fca00078e0210 */
[----:B0-----:R-:W-:Y:S01]  /*13e0*/  IADD3 R2, P0, PT, R3, UR4, RZ ;  /* 0x0000000403027c10 */ /* 0x001fe2000ff1e0ff */
[----:B------:R-:W-:Y:S01]  /*13f0*/  FADD R16, |R15|, -RZ ;  /* 0x800000ff0f107221 */ /* 0x000fe20000000200 */
[----:B------:R-:W0:Y:S02]  /*1400*/  LDCU UR4, c[0x0][0x3d8] ;  /* 0x00007b00ff0477ac */ /* 0x000e240008000800 */
[----:B------:R-:W-:-:S05]  /*1410*/  LEA.HI.X.SX32 R3, R3, UR5, 0x1, P0 ;  /* 0x0000000503037c11 */ /* 0x000fca00080f0eff */
[----:B------:R-:W2:Y:S01]  /*1420*/  LDG.E.U8 R2, desc[UR6][R2.64] ;  /* 0x0000000602027981 */ /* 0x000ea2000c1e1100 */
[----:B------:R-:W-:Y:S01]  /*1430*/  BSSY.RECONVERGENT B0, `(.L_x_21) ;  /* 0x0000022000007945 */ /* 0x000fe20003800200 */
[----:B------:R-:W-:Y:S01]  /*1440*/  IMAD.MOV.U32 R15, RZ, RZ, R16 ;  /* 0x000000ffff0f7224 */ /* 0x000fe200078e0010 */
        /* <DEDUP_REMOVED lines=10> */
.L_x_25:
        /* <DEDUP_REMOVED lines=17> */
.L_x_24:
[----:B------:R-:W-:Y:S05]  /*1600*/  BSYNC.RELIABLE B1 ;  /* 0x0000000000017941 */ /* 0x000fea0003800100 */
.L_x_23:
[----:B------:R-:W-:-:S05]  /*1610*/  IMAD.IADD R17, R10, 0x1, R17 ;  /* 0x000000010a117824 */ /* 0x000fca00078e0211 */
[C---:B------:R-:W-:Y:S02]  /*1620*/  ISETP.GE.AND P0, PT, R17.reuse, R9, PT ;  /* 0x000000091100720c */ /* 0x040fe40003f06270 */
[----:B------:R-:W-:-:S13]  /*1630*/  ISETP.GT.AND P1, PT, R17, RZ, PT ;  /* 0x000000ff1100720c */ /* 0x000fda0003f24270 */
[----:B------:R-:W-:Y:S05]  /*1640*/  @!P0 BRA P1, `(.L_x_25) ;  /* 0xfffffffc00a88947 */ /* 0x000fea000083ffff */
.L_x_22:
[----:B------:R-:W-:Y:S05]  /*1650*/  BSYNC.RECONVERGENT B0 ;  /* 0x0000000000007941 */ /* 0x000fea0003800200 */
.L_x_21:
[----:B------:R-:W-:Y:S05]  /*1660*/  WARPSYNC.ALL ;  /* 0x0000000000007948 */ /* 0x000fea0003800000 */
[----:B------:R-:W-:-:S13]  /*1670*/  FSETP.GEU.AND P0, PT, R14, R15, PT ;  /* 0x0000000f0e00720b */ /* 0x000fda0003f0e000 */
[----:B------:R-:W-:Y:S05]  /*1680*/  @P0 BRA `(.L_x_26) ;  /* 0x0000000000340947 */ /* 0x000fea0003800000 */
[----:B------:R-:W-:Y:S01]  /*1690*/  FFMA R6, R7, R14, R6 ;  /* 0x0000000e07067223 */ /* 0x000fe20000000006 */
[----:B------:R-:W0:Y:S01]  /*16a0*/  LDC.64 R2, c[0x0][0x3b0] ;  /* 0x0000ec00ff027b82 */ /* 0x000e220000000a00 */
[----:B------:R-:W1:Y:S07]  /*16b0*/  F2F.F64.F32 R14, R14 ;  /* 0x0000000e000e7310 */ /* 0x000e6e0000201800 */
[----:B------:R-:W2:Y:S01]  /*16c0*/  LDC.64 R4, c[0x0][0x3c0] ;  /* 0x0000f000ff047b82 */ /* 0x000ea20000000a00 */
[----:B------:R-:W3:Y:S02]  /*16d0*/  F2I.TRUNC.NTZ R0, R6 ;  /* 0x0000000600007305 */ /* 0x000ee4000020f100 */
[----:B---3--:R-:W-:Y:S01]  /*16e0*/  I2FP.F32.S32 R7, R0 ;  /* 0x0000000000077245 */ /* 0x008fe20000201400 */
[----:B0-----:R-:W-:-:S04]  /*16f0*/  IMAD.WIDE R2, R8, 0x4, R2 ;  /* 0x0000000408027825 */ /* 0x001fc800078e0202 */
[----:B------:R-:W-:Y:S01]  /*1700*/  FADD R7, R6, -R7 ;  /* 0x8000000706077221 */ /* 0x000fe20000000000 */
[----:B--2---:R-:W-:-:S04]  /*1710*/  IMAD.WIDE R8, R8, 0x8, R4 ;  /* 0x0000000808087825 */ /* 0x004fc800078e0204 */
[----:B------:R-:W-:-:S05]  /*1720*/  FADD R7, |R7|, -RZ ;  /* 0x800000ff07077221 */ /* 0x000fca0000000200 */
[----:B------:R-:W-:Y:S04]  /*1730*/  STG.E desc[UR6][R2.64], R7 ;  /* 0x0000000702007986 */ /* 0x000fe8000c101906 */
[----:B-1----:R-:W-:Y:S01]  /*1740*/  STG.E.64 desc[UR6][R8.64], R14 ;  /* 0x0000000e08007986 */ /* 0x002fe2000c101b06 */
[----:B------:R-:W-:Y:S05]  /*1750*/  EXIT ;  /* 0x000000000000794d */ /* 0x000fea0003800000 */
.L_x_26:
        /* <DEDUP_REMOVED lines=13> */
        .weak           $__internal_0_$__cuda_sm20_rcp_rn_f32_slowpath
        .type           $__internal_0_$__cuda_sm20_rcp_rn_f32_slowpath,@function
        .size           $__internal_0_$__cuda_sm20_rcp_rn_f32_slowpath,($__internal_1_$__cuda_sm3x_div_rn_noftz_f32_slowpath - $__internal_0_$__cuda_sm20_rcp_rn_f32_slowpath)
$__internal_0_$__cuda_sm20_rcp_rn_f32_slowpath:
[----:B------:R-:W-:Y:S01]  /*1830*/  IMAD.SHL.U32 R2, R0, 0x2, RZ ;  /* 0x0000000200027824 */ /* 0x000fe200078e00ff */
[----:B------:R-:W-:Y:S04]  /*1840*/  BSSY.RECONVERGENT B1, `(.L_x_27) ;  /* 0x0000030000017945 */ /* 0x000fe80003800200 */
[----:B------:R-:W-:-:S04]  /*1850*/  SHF.R.U32.HI R2, RZ, 0x18, R2 ;  /* 0x00000018ff027819 */ /* 0x000fc80000011602 */
[----:B------:R-:W-:-:S13]  /*1860*/  ISETP.NE.U32.AND P0, PT, R2, RZ, PT ;  /* 0x000000ff0200720c */ /* 0x000fda0003f05070 */
[----:B------:R-:W-:Y:S05]  /*1870*/  @P0 BRA `(.L_x_28) ;  /* 0x0000000000280947 */ /* 0x000fea0003800000 */
[----:B------:R-:W-:-:S05]  /*1880*/  IMAD.SHL.U32 R2, R0, 0x2, RZ ;  /* 0x0000000200027824 */ /* 0x000fca00078e00ff */
[----:B------:R-:W-:-:S13]  /*1890*/  ISETP.NE.AND P0, PT, R2, RZ, PT ;  /* 0x000000ff0200720c */ /* 0x000fda0003f05270 */
[----:B------:R-:W-:Y:S01]  /*18a0*/  @P0 FFMA R18, R0, 1.84467440737095516160e+19, RZ ;  /* 0x5f80000000120823 */ /* 0x000fe200000000ff */
[----:B------:R-:W-:Y:S08]  /*18b0*/  @!P0 MUFU.RCP R3, R0 ;  /* 0x0000000000038308 */ /* 0x000ff00000001000 */
[----:B------:R-:W0:Y:S02]  /*18c0*/  @P0 MUFU.RCP R19, R18 ;  /* 0x0000001200130308 */ /* 0x000e240000001000 */
[----:B0-----:R-:W-:-:S04]  /*18d0*/  @P0 FFMA R2, R18, R19, -1 ;  /* 0xbf80000012020423 */ /* 0x001fc80000000013 */
[----:B------:R-:W-:-:S04]  /*18e0*/  @P0 FADD.FTZ R2, -R2, -RZ ;  /* 0x800000ff02020221 */ /* 0x000fc80000010100 */
[----:B------:R-:W-:-:S04]  /*18f0*/  @P0 FFMA R2, R19, R2, R19 ;  /* 0x0000000213020223 */ /* 0x000fc80000000013 */
[----:B------:R-:W-:Y:S01]  /*1900*/  @P0 FFMA R3, R2, 1.84467440737095516160e+19, RZ ;  /* 0x5f80000002030823 */ /* 0x000fe200000000ff */
[----:B------:R-:W-:Y:S06]  /*1910*/  BRA `(.L_x_29) ;  /* 0x0000000000887947 */ /* 0x000fec0003800000 */
.L_x_28:
[----:B------:R-:W-:-:S04]  /*1920*/  IADD3 R3, PT, PT, R2, -0xfd, RZ ;  /* 0xffffff0302037810 */ /* 0x000fc80007ffe0ff */
[----:B------:R-:W-:-:S13]  /*1930*/  ISETP.GT.U32.AND P0, PT, R3, 0x1, PT ;  /* 0x000000010300780c */ /* 0x000fda0003f04070 */
[----:B------:R-:W-:Y:S05]  /*1940*/  @P0 BRA `(.L_x_30) ;  /* 0x0000000000780947 */ /* 0x000fea0003800000 */
[----:B------:R-:W-:Y:S01]  /*1950*/  LOP3.LUT R18, R0, 0x7fffff, RZ, 0xc0, !PT ;  /* 0x007fffff00127812 */ /* 0x000fe200078ec0ff */
[----:B------:R-:W-:-:S03]  /*1960*/  IMAD.MOV.U32 R22, RZ, RZ, 0x3 ;  /* 0x00000003ff167424 */ /* 0x000fc600078e00ff */
[----:B------:R-:W-:Y:S02]  /*1970*/  LOP3.LUT R18, R18, 0x3f800000, RZ, 0xfc, !PT ;  /* 0x3f80000012127812 */ /* 0x000fe400078efcff */
[----:B------:R-:W-:Y:S02]  /*1980*/  SHF.L.U32 R23, R22, R3, RZ ;  /* 0x0000000316177219 */ /* 0x000fe400000006ff */
[----:B------:R-:W0:Y:S02]  /*1990*/  MUFU.RCP R19, R18 ;  /* 0x0000001200137308 */ /* 0x000e240000001000 */
[----:B0-----:R-:W-:-:S04]  /*19a0*/  FFMA R20, R18, R19, -1 ;  /* 0xbf80000012147423 */ /* 0x001fc80000000013 */
[----:B------:R-:W-:-:S04]  /*19b0*/  FADD.FTZ R20, -R20, -RZ ;  /* 0x800000ff14147221 */ /* 0x000fc80000010100 */
[CCC-:B------:R-:W-:Y:S01]  /*19c0*/  FFMA.RM R21, R19.reuse, R20.reuse, R19.reuse ;  /* 0x0000001413157223 */ /* 0x1c0fe20000004013 */
[----:B------:R-:W-:-:S04]  /*19d0*/  FFMA.RP R20, R19, R20, R19 ;  /* 0x0000001413147223 */ /* 0x000fc80000008013 */
[C---:B------:R-:W-:Y:S02]  /*19e0*/  LOP3.LUT R19, R21.reuse, 0x7fffff, RZ, 0xc0, !PT ;  /* 0x007fffff15137812 */ /* 0x040fe400078ec0ff */
[----:B------:R-:W-:Y:S02]  /*19f0*/  FSETP.NEU.FTZ.AND P0, PT, R21, R20, PT ;  /* 0x000000141500720b */ /* 0x000fe40003f1d000 */
[----:B------:R-:W-:Y:S02]  /*1a00*/  LOP3.LUT R20, R19, 0x800000, RZ, 0xfc, !PT ;  /* 0x0080000013147812 */ /* 0x000fe400078efcff */
[----:B------:R-:W-:Y:S02]  /*1a10*/  SEL R19, RZ, 0xffffffff, !P0 ;  /* 0xffffffffff137807 */ /* 0x000fe40004000000 */
[----:B------:R-:W-:-:S03]  /*1a20*/  LOP3.LUT R18, R23, R20, RZ, 0xc0, !PT ;  /* 0x0000001417127212 */ /* 0x000fc600078ec0ff */
[----:B------:R-:W-:Y:S01]  /*1a30*/  IMAD.MOV R19, RZ, RZ, -R19 ;  /* 0x000000ffff137224 */ /* 0x000fe200078e0a13 */
[----:B------:R-:W-:-:S04]  /*1a40*/  SHF.R.U32.HI R18, RZ, R3, R18 ;  /* 0x00000003ff127219 */ /* 0x000fc80000011612 */
[----:B------:R-:W-:Y:S02]  /*1a50*/  LOP3.LUT P1, RZ, R19, R3, R20, 0xf8, !PT ;  /* 0x0000000313ff7212 */ /* 0x000fe4000782f814 */
[C---:B------:R-:W-:Y:S02]  /*1a60*/  LOP3.LUT P0, RZ, R18.reuse, 0x1, RZ, 0xc0, !PT ;  /* 0x0000000112ff7812 */ /* 0x040fe4000780c0ff */
[----:B------:R-:W-:-:S04]  /*1a70*/  LOP3.LUT P2, RZ, R18, 0x2, RZ, 0xc0, !PT ;  /* 0x0000000212ff7812 */ /* 0x000fc8000784c0ff */
[----:B------:R-:W-:Y:S02]  /*1a80*/  PLOP3.LUT P0, PT, P0, P1, P2, 0xe0, 0x0 ;  /* 0x000000000000781c */ /* 0x000fe40000703c20 */
[----:B------:R-:W-:Y:S02]  /*1a90*/  LOP3.LUT P1, RZ, R0, 0x7fffff, RZ, 0xc0, !PT ;  /* 0x007fffff00ff7812 */ /* 0x000fe4000782c0ff */
[----:B------:R-:W-:-:S05]  /*1aa0*/  SEL R3, RZ, 0x1, !P0 ;  /* 0x00000001ff037807 */ /* 0x000fca0004000000 */
[----:B------:R-:W-:-:S05]  /*1ab0*/  IMAD.MOV R3, RZ, RZ, -R3 ;  /* 0x000000ffff037224 */ /* 0x000fca00078e0a03 */
[----:B------:R-:W-:Y:S01]  /*1ac0*/  ISETP.GE.AND P0, PT, R3, RZ, PT ;  /* 0x000000ff0300720c */ /* 0x000fe20003f06270 */
[----:B------:R-:W-:-:S05]  /*1ad0*/  VIADD R3, R2, 0xffffff04 ;  /* 0xffffff0402037836 */ /* 0x000fca0000000000 */
[----:B------:R-:W-:-:S07]  /*1ae0*/  SHF.R.U32.HI R3, RZ, R3, R20 ;  /* 0x00000003ff037219 */ /* 0x000fce0000011614 */
[----:B------:R-:W-:-:S04]  /*1af0*/  @!P0 VIADD R3, R3, 0x1 ;  /* 0x0000000103038836 */ /* 0x000fc80000000000 */
[----:B------:R-:W-:-:S05]  /*1b00*/  @!P1 IMAD.SHL.U32 R3, R3, 0x2, RZ ;  /* 0x0000000203039824 */ /* 0x000fca00078e00ff */
[----:B------:R-:W-:Y:S01]  /*1b10*/  LOP3.LUT R3, R3, 0x80000000, R0, 0xf8, !PT ;  /* 0x8000000003037812 */ /* 0x000fe200078ef800 */
[----:B------:R-:W-:Y:S06]  /*1b20*/  BRA `(.L_x_29) ;  /* 0x0000000000047947 */ /* 0x000fec0003800000 */
.L_x_30:
[----:B------:R0:W1:Y:S02]  /*1b30*/  MUFU.RCP R3, R0 ;  /* 0x0000000000037308 */ /* 0x0000640000001000 */
.L_x_29:
[----:B------:R-:W-:Y:S05]  /*1b40*/  BSYNC.RECONVERGENT B1 ;  /* 0x0000000000017941 */ /* 0x000fea0003800200 */
.L_x_27:
[----:B01----:R-:W-:Y:S02]  /*1b50*/  IMAD.MOV.U32 R0, RZ, RZ, R3 ;  /* 0x000000ffff007224 */ /* 0x003fe400078e0003 */
[----:B------:R-:W-:Y:S02]  /*1b60*/  IMAD.MOV.U32 R2, RZ, RZ, R17 ;  /* 0x000000ffff027224 */ /* 0x000fe400078e0011 */
[----:B------:R-:W-:-:S04]  /*1b70*/  IMAD.MOV.U32 R3, RZ, RZ, 0x0 ;  /* 0x00000000ff037424 */ /* 0x000fc800078e00ff */
[----:B------:R-:W-:Y:S05]  /*1b80*/  RET.REL.NODEC R2 `(Ray) ;  /* 0xffffffe4021c7950 */ /* 0x000fea0003c3ffff */
        .weak           $__internal_1_$__cuda_sm3x_div_rn_noftz_f32_slowpath
        .type           $__internal_1_$__cuda_sm3x_div_rn_noftz_f32_slowpath,@function
        .size           $__internal_1_$__cuda_sm3x_div_rn_noftz_f32_slowpath,(.L_x_44 - $__internal_1_$__cuda_sm3x_div_rn_noftz_f32_slowpath)
$__internal_1_$__cuda_sm3x_div_rn_noftz_f32_slowpath:
[----:B------:R-:W-:Y:S01]  /*1b90*/  SHF.R.U32.HI R17, RZ, 0x17, R3 ;  /* 0x00000017ff117819 */ /* 0x000fe20000011603 */
[----:B------:R-:W-:Y:S01]  /*1ba0*/  BSSY.RECONVERGENT B1, `(.L_x_31) ;  /* 0x0000062000017945 */ /* 0x000fe20003800200 */
[----:B------:R-:W-:Y:S02]  /*1bb0*/  SHF.R.U32.HI R18, RZ, 0x17, R0 ;  /* 0x00000017ff127819 */ /* 0x000fe40000011600 */
[----:B------:R-:W-:Y:S02]  /*1bc0*/  LOP3.LUT R17, R17, 0xff, RZ, 0xc0, !PT ;  /* 0x000000ff11117812 */ /* 0x000fe400078ec0ff */
[----:B------:R-:W-:-:S03]  /*1bd0*/  LOP3.LUT R21, R18, 0xff, RZ, 0xc0, !PT ;  /* 0x000000ff12157812 */ /* 0x000fc600078ec0ff */
[----:B------:R-:W-:Y:S02]  /*1be0*/  VIADD R20, R17, 0xffffffff ;  /* 0xffffffff11147836 */ /* 0x000fe40000000000 */
[----:B------:R-:W-:-:S03]  /*1bf0*/  VIADD R19, R21, 0xffffffff ;  /* 0xffffffff15137836 */ /* 0x000fc60000000000 */
[----:B------:R-:W-:-:S04]  /*1c00*/  ISETP.GT.U32.AND P0, PT, R20, 0xfd, PT ;  /* 0x000000fd1400780c */ /* 0x000fc80003f04070 */
[----:B------:R-:W-:-:S13]  /*1c10*/  ISETP.GT.U32.OR P0, PT, R19, 0xfd, P0 ;  /* 0x000000fd1300780c */ /* 0x000fda0000704470 */
[----:B------:R-:W-:Y:S01]  /*1c20*/  @!P0 IMAD.MOV.U32 R18, RZ, RZ, RZ ;  /* 0x000000ffff128224 */ /* 0x000fe200078e00ff */
[----:B------:R-:W-:Y:S06]  /*1c30*/  @!P0 BRA `(.L_x_32) ;  /* 0x00000000005c8947 */ /* 0x000fec0003800000 */
[----:B------:R-:W-:Y:S02]  /*1c40*/  FSETP.GTU.FTZ.AND P0, PT, |R0|, +INF , PT ;  /* 0x7f8000000000780b */ /* 0x000fe40003f1c200 */
[----:B------:R-:W-:-:S04]  /*1c50*/  FSETP.GTU.FTZ.AND P1, PT, |R3|, +INF , PT ;  /* 0x7f8000000300780b */ /* 0x000fc80003f3c200 */
[----:B------:R-:W-:-:S13]  /*1c60*/  PLOP3.LUT P0, PT, P0, P1, PT, 0xf8, 0x8f ;  /* 0x00000000008f781c */ /* 0x000fda0000703f70 */
[----:B------:R-:W-:Y:S05]  /*1c70*/  @P0 BRA `(.L_x_33) ;  /* 0x00000004004c0947 */ /* 0x000fea0003800000 */
[----:B------:R-:W-:-:S13]  /*1c80*/  LOP3.LUT P0, RZ, R3, 0x7fffffff, R0, 0xc8, !PT ;  /* 0x7fffffff03ff7812 */ /* 0x000fda000780c800 */
[----:B------:R-:W-:Y:S05]  /*1c90*/  @!P0 BRA `(.L_x_34) ;  /* 0x00000004003c8947 */ /* 0x000fea0003800000 */
[C---:B------:R-:W-:Y:S02]  /*1ca0*/  FSETP.NEU.FTZ.AND P2, PT, |R0|.reuse, +INF , PT ;  /* 0x7f8000000000780b */ /* 0x040fe40003f5d200 */
[----:B------:R-:W-:Y:S02]  /*1cb0*/  FSETP.NEU.FTZ.AND P1, PT, |R3|, +INF , PT ;  /* 0x7f8000000300780b */ /* 0x000fe40003f3d200 */
[----:B------:R-:W-:-:S11]  /*1cc0*/  FSETP.NEU.FTZ.AND P0, PT, |R0|, +INF , PT ;  /* 0x7f8000000000780b */ /* 0x000fd60003f1d200 */
[----:B------:R-:W-:Y:S05]  /*1cd0*/  @!P1 BRA !P2, `(.L_x_34) ;  /* 0x00000004002c9947 */ /* 0x000fea0005000000 */
[----:B------:R-:W-:-:S04]  /*1ce0*/  LOP3.LUT P2, RZ, R0, 0x7fffffff, RZ, 0xc0, !PT ;  /* 0x7fffffff00ff7812 */ /* 0x000fc8000784c0ff */
[----:B------:R-:W-:-:S13]  /*1cf0*/  PLOP3.LUT P1, PT, P1, P2, PT, 0x2f, 0xf2 ;  /* 0x0000000000f2781c */ /* 0x000fda0000f24577 */
[----:B------:R-:W-:Y:S05]  /*1d00*/  @P1 BRA `(.L_x_35) ;  /* 0x0000000400181947 */ /* 0x000fea0003800000 */
[----:B------:R-:W-:-:S04]  /*1d10*/  LOP3.LUT P1, RZ, R3, 0x7fffffff, RZ, 0xc0, !PT ;  /* 0x7fffffff03ff7812 */ /* 0x000fc8000782c0ff */
[----:B------:R-:W-:-:S13]  /*1d20*/  PLOP3.LUT P0, PT, P0, P1, PT, 0x2f, 0xf2 ;  /* 0x0000000000f2781c */ /* 0x000fda0000702577 */
[----:B------:R-:W-:Y:S05]  /*1d30*/  @P0 BRA `(.L_x_36) ;  /* 0x0000000400000947 */ /* 0x000fea0003800000 */
[----:B------:R-:W-:Y:S02]  /*1d40*/  ISETP.GE.AND P0, PT, R19, RZ, PT ;  /* 0x000000ff1300720c */ /* 0x000fe40003f06270 */
[----:B------:R-:W-:-:S11]  /*1d50*/  ISETP.GE.AND P1, PT, R20, RZ, PT ;  /* 0x000000ff1400720c */ /* 0x000fd60003f26270 */
[----:B------:R-:W-:Y:S01]  /*1d60*/  @P0 IMAD.MOV.U32 R18, RZ, RZ, RZ ;  /* 0x000000ffff120224 */ /* 0x000fe200078e00ff */
[----:B------:R-:W-:Y:S01]  /*1d70*/  @!P0 MOV R18, 0xffffffc0 ;  /* 0xffffffc000128802 */ /* 0x000fe20000000f00 */
[----:B------:R-:W-:Y:S01]  /*1d80*/  @!P0 FFMA R0, R0, 1.84467440737095516160e+19, RZ ;  /* 0x5f80000000008823 */ /* 0x000fe200000000ff */
[----:B------:R-:W-:-:S03]  /*1d90*/  @!P1 FFMA R3, R3, 1.84467440737095516160e+19, RZ ;  /* 0x5f80000003039823 */ /* 0x000fc600000000ff */
[----:B------:R-:W-:-:S07]  /*1da0*/  @!P1 VIADD R18, R18, 0x40 ;  /* 0x0000004012129836 */ /* 0x000fce0000000000 */
.L_x_32:
[----:B------:R-:W-:Y:S01]  /*1db0*/  LEA R20, R17, 0xc0800000, 0x17 ;  /* 0xc080000011147811 */ /* 0x000fe200078eb8ff */
[----:B------:R-:W-:Y:S01]  /*1dc0*/  VIADD R21, R21, 0xffffff81 ;  /* 0xffffff8115157836 */ /* 0x000fe20000000000 */
[----:B------:R-:W-:Y:S03]  /*1dd0*/  BSSY.RECONVERGENT B2, `(.L_x_37) ;  /* 0x0000035000027945 */ /* 0x000fe60003800200 */
[----:B------:R-:W-:Y:S02]  /*1de0*/  IMAD.IADD R22, R3, 0x1, -R20 ;  /* 0x0000000103167824 */ /* 0x000fe400078e0a14 */
[C---:B------:R-:W-:Y:S01]  /*1df0*/  IMAD R0, R21.reuse, -0x800000, R0 ;  /* 0xff80000015007824 */ /* 0x040fe200078e0200 */
[----:B------:R-:W-:Y:S01]  /*1e00*/  IADD3 R21, PT, PT, R21, 0x7f, -R17 ;  /* 0x0000007f15157810 */ /* 0x000fe20007ffe811 */
[----:B------:R-:W0:Y:S01]  /*1e10*/  MUFU.RCP R3, R22 ;  /* 0x0000001600037308 */ /* 0x000e220000001000 */
[----:B------:R-:W-:-:S03]  /*1e20*/  FADD.FTZ R19, -R22, -RZ ;  /* 0x800000ff16137221 */ /* 0x000fc60000010100 */
[----:B------:R-:W-:Y:S02]  /*1e30*/  IMAD.IADD R21, R21, 0x1, R18 ;  /* 0x0000000115157824 */ /* 0x000fe400078e0212 */
[----:B0-----:R-:W-:-:S04]  /*1e40*/  FFMA R20, R3, R19, 1 ;  /* 0x3f80000003147423 */ /* 0x001fc80000000013 */
[----:B------:R-:W-:-:S04]  /*1e50*/  FFMA R3, R3, R20, R3 ;  /* 0x0000001403037223 */ /* 0x000fc80000000003 */
[----:B------:R-:W-:-:S04]  /*1e60*/  FFMA R20, R0, R3, RZ ;  /* 0x0000000300147223 */ /* 0x000fc800000000ff */
[----:B------:R-:W-:-:S04]  /*1e70*/  FFMA R23, R19, R20, R0 ;  /* 0x0000001413177223 */ /* 0x000fc80000000000 */
[----:B------:R-:W-:-:S04]  /*1e80*/  FFMA R20, R3, R23, R20 ;  /* 0x0000001703147223 */ /* 0x000fc80000000014 */
[----:B------:R-:W-:-:S04]  /*1e90*/  FFMA R19, R19, R20, R0 ;  /* 0x0000001413137223 */ /* 0x000fc80000000000 */
[----:B------:R-:W-:-:S05]  /*1ea0*/  FFMA R0, R3, R19, R20 ;  /* 0x0000001303007223 */ /* 0x000fca0000000014 */
[----:B------:R-:W-:-:S04]  /*1eb0*/  SHF.R.U32.HI R17, RZ, 0x17, R0 ;  /* 0x00000017ff117819 */ /* 0x000fc80000011600 */
[----:B------:R-:W-:-:S05]  /*1ec0*/  LOP3.LUT R17, R17, 0xff, RZ, 0xc0, !PT ;  /* 0x000000ff11117812 */ /* 0x000fca00078ec0ff */
[----:B------:R-:W-:-:S04]  /*1ed0*/  IMAD.IADD R22, R17, 0x1, R21 ;  /* 0x0000000111167824 */ /* 0x000fc800078e0215 */
[----:B------:R-:W-:-:S05]  /*1ee0*/  VIADD R17, R22, 0xffffffff ;  /* 0xffffffff16117836 */ /* 0x000fca0000000000 */
[----:B------:R-:W-:-:S13]  /*1ef0*/  ISETP.GE.U32.AND P0, PT, R17, 0xfe, PT ;  /* 0x000000fe1100780c */ /* 0x000fda0003f06070 */
[----:B------:R-:W-:Y:S05]  /*1f00*/  @!P0 BRA `(.L_x_38) ;  /* 0x0000000000808947 */ /* 0x000fea0003800000 */
[----:B------:R-:W-:-:S13]  /*1f10*/  ISETP.GT.AND P0, PT, R22, 0xfe, PT ;  /* 0x000000fe1600780c */ /* 0x000fda0003f04270 */
[----:B------:R-:W-:Y:S05]  /*1f20*/  @P0 BRA `(.L_x_39) ;  /* 0x00000000006c0947 */ /* 0x000fea0003800000 */
[----:B------:R-:W-:-:S13]  /*1f30*/  ISETP.GE.AND P0, PT, R22, 0x1, PT ;  /* 0x000000011600780c */ /* 0x000fda0003f06270 */
[----:B------:R-:W-:Y:S05]  /*1f40*/  @P0 BRA `(.L_x_40) ;  /* 0x0000000000740947 */ /* 0x000fea0003800000 */
[----:B------:R-:W-:Y:S02]  /*1f50*/  ISETP.GE.AND P0, PT, R22, -0x18, PT ;  /* 0xffffffe81600780c */ /* 0x000fe40003f06270 */
[----:B------:R-:W-:-:S11]  /*1f60*/  LOP3.LUT R0, R0, 0x80000000, RZ, 0xc0, !PT ;  /* 0x8000000000007812 */ /* 0x000fd600078ec0ff */
[----:B------:R-:W-:Y:S05]  /*1f70*/  @!P0 BRA `(.L_x_40) ;  /* 0x0000000000688947 */ /* 0x000fea0003800000 */
[-CC-:B------:R-:W-:Y:S01]  /*1f80*/  FFMA.RZ R17, R3, R19.reuse, R20.reuse ;  /* 0x0000001303117223 */ /* 0x180fe2000000c014 */
[C---:B------:R-:W-:Y:S02]  /*1f90*/  ISETP.NE.AND P2, PT, R22.reuse, RZ, PT ;  /* 0x000000ff1600720c */ /* 0x040fe40003f45270 */
[C---:B------:R-:W-:Y:S02]  /*1fa0*/  ISETP.NE.AND P1, PT, R22.reuse, RZ, PT ;  /* 0x000000ff1600720c */ /* 0x040fe40003f25270 */
[----:B------:R-:W-:Y:S01]  /*1fb0*/  LOP3.LUT R18, R17, 0x7fffff, RZ, 0xc0, !PT ;  /* 0x007fffff11127812 */ /* 0x000fe200078ec0ff */
[CCC-:B------:R-:W-:Y:S01]  /*1fc0*/  FFMA.RP R17, R3.reuse, R19.reuse, R20.reuse ;  /* 0x0000001303117223 */ /* 0x1c0fe20000008014 */
[----:B------:R-:W-:Y:S01]  /*1fd0*/  FFMA.RM R20, R3, R19, R20 ;  /* 0x0000001303147223 */ /* 0x000fe20000004014 */
[----:B------:R-:W-:Y:S01]  /*1fe0*/  VIADD R3, R22, 0x20 ;  /* 0x0000002016037836 */ /* 0x000fe20000000000 */
[----:B------:R-:W-:Y:S01]  /*1ff0*/  LOP3.LUT R18, R18, 0x800000, RZ, 0xfc, !PT ;  /* 0x0080000012127812 */ /* 0x000fe200078efcff */
[----:B------:R-:W-:-:S02]  /*2000*/  IMAD.MOV R19, RZ, RZ, -R22 ;  /* 0x000000ffff137224 */ /* 0x000fc400078e0a16 */
[----:B------:R-:W-:Y:S02]  /*2010*/  FSETP.NEU.FTZ.AND P0, PT, R17, R20, PT ;  /* 0x000000141100720b */ /* 0x000fe40003f1d000 */
[----:B------:R-:W-:Y:S02]  /*2020*/  SHF.L.U32 R3, R18, R3, RZ ;  /* 0x0000000312037219 */ /* 0x000fe400000006ff */
[----:B------:R-:W-:Y:S02]  /*2030*/  SEL R17, R19, RZ, P2 ;  /* 0x000000ff13117207 */ /* 0x000fe40001000000 */
[----:B------:R-:W-:Y:S02]  /*2040*/  ISETP.NE.AND P1, PT, R3, RZ, P1 ;  /* 0x000000ff0300720c */ /* 0x000fe40000f25270 */
[----:B------:R-:W-:Y:S02]  /*2050*/  SHF.R.U32.HI R17, RZ, R17, R18 ;  /* 0x00000011ff117219 */ /* 0x000fe40000011612 */
[----:B------:R-:W-:-:S02]  /*2060*/  PLOP3.LUT P0, PT, P0, P1, PT, 0xf8, 0x8f ;  /* 0x00000000008f781c */ /* 0x000fc40000703f70 */
[----:B------:R-:W-:Y:S02]  /*2070*/  SHF.R.U32.HI R18, RZ, 0x1, R17 ;  /* 0x00000001ff127819 */ /* 0x000fe40000011611 */
[----:B------:R-:W-:-:S04]  /*2080*/  SEL R3, RZ, 0x1, !P0 ;  /* 0x00000001ff037807 */ /* 0x000fc80004000000 */
[----:B------:R-:W-:-:S04]  /*2090*/  LOP3.LUT R20, R3, 0x1, R18, 0xf8, !PT ;  /* 0x0000000103147812 */ /* 0x000fc800078ef812 */
[----:B------:R-:W-:-:S05]  /*20a0*/  LOP3.LUT R17, R20, R17, RZ, 0xc0, !PT ;  /* 0x0000001114117212 */ /* 0x000fca00078ec0ff */
[----:B------:R-:W-:-:S05]  /*20b0*/  IMAD.IADD R17, R18, 0x1, R17 ;  /* 0x0000000112117824 */ /* 0x000fca00078e0211 */
[----:B------:R-:W-:Y:S01]  /*20c0*/  LOP3.LUT R0, R17, R0, RZ, 0xfc, !PT ;  /* 0x0000000011007212 */ /* 0x000fe200078efcff */
[----:B------:R-:W-:Y:S06]  /*20d0*/  BRA `(.L_x_40) ;  /* 0x0000000000107947 */ /* 0x000fec0003800000 */
.L_x_39:
[----:B------:R-:W-:-:S04]  /*20e0*/  LOP3.LUT R0, R0, 0x80000000, RZ, 0xc0, !PT ;  /* 0x8000000000007812 */ /* 0x000fc800078ec0ff */
[----:B------:R-:W-:Y:S01]  /*20f0*/  LOP3.LUT R0, R0, 0x7f800000, RZ, 0xfc, !PT ;  /* 0x7f80000000007812 */ /* 0x000fe200078efcff */
[----:B------:R-:W-:Y:S06]  /*2100*/  BRA `(.L_x_40) ;  /* 0x0000000000047947 */ /* 0x000fec0003800000 */
.L_x_38:
[----:B------:R-:W-:-:S07]  /*2110*/  IMAD R0, R21, 0x800000, R0 ;  /* 0x0080000015007824 */ /* 0x000fce00078e0200 */
.L_x_40:
[----:B------:R-:W-:Y:S05]  /*2120*/  BSYNC.RECONVERGENT B2 ;  /* 0x0000000000027941 */ /* 0x000fea0003800200 */
.L_x_37:
[----:B------:R-:W-:Y:S05]  /*2130*/  BRA `(.L_x_41) ;  /* 0x0000000000207947 */ /* 0x000fea0003800000 */
.L_x_36:
[----:B------:R-:W-:-:S04]  /*2140*/  LOP3.LUT R0, R3, 0x80000000, R0, 0x48, !PT ;  /* 0x8000000003007812 */ /* 0x000fc800078e4800 */
[----:B------:R-:W-:Y:S01]  /*2150*/  LOP3.LUT R0, R0, 0x7f800000, RZ, 0xfc, !PT ;  /* 0x7f80000000007812 */ /* 0x000fe200078efcff */
[----:B------:R-:W-:Y:S06]  /*2160*/  BRA `(.L_x_41) ;  /* 0x0000000000147947 */ /* 0x000fec0003800000 */
.L_x_35:
[----:B------:R-:W-:Y:S01]  /*2170*/  LOP3.LUT R0, R3, 0x80000000, R0, 0x48, !PT ;  /* 0x8000000003007812 */ /* 0x000fe200078e4800 */
[----:B------:R-:W-:Y:S06]  /*2180*/  BRA `(.L_x_41) ;  /* 0x00000000000c7947 */ /* 0x000fec0003800000 */
.L_x_34:
[----:B------:R-:W0:Y:S01]  /*2190*/  MUFU.RSQ R0, -QNAN ;  /* 0xffc0000000007908 */ /* 0x000e220000001400 */
[----:B------:R-:W-:Y:S05]  /*21a0*/  BRA `(.L_x_41) ;  /* 0x0000000000047947 */ /* 0x000fea0003800000 */
.L_x_33:
[----:B------:R-:W-:-:S07]  /*21b0*/  FADD.FTZ R0, R0, R3 ;  /* 0x0000000300007221 */ /* 0x000fce0000010000 */
.L_x_41:
[----:B------:R-:W-:Y:S05]  /*21c0*/  BSYNC.RECONVERGENT B1 ;  /* 0x0000000000017941 */ /* 0x000fea0003800200 */
.L_x_31:
[----:B------:R-:W-:-:S04]  /*21d0*/  IMAD.MOV.U32 R3, RZ, RZ, 0x0 ;  /* 0x00000000ff037424 */ /* 0x000fc800078e00ff */
[----:B0-----:R-:W-:Y:S05]  /*21e0*/  RET.REL.NODEC R2 `(Ray) ;  /* 0xffffffdc02847950 */ /* 0x001fea0003c3ffff */
.L_x_42:
[----:B------:R-:W-:-:S00]  /*21f0*/  BRA `(.L_x_42) ;  /* 0xfffffffc00fc7947 */ /* 0x000fc0000383ffff */
[----:B------:R-:W-:-:S00]  /*2200*/  NOP ;  /* 0x0000000000007918 */ /* 0x000fc00000000000 */
[----:B------:R-:W-:-:S00]  /*2210*/  NOP ;  /* 0x0000000000007918 */ /* 0x000fc00000000000 */
[----:B------:R-:W-:-:S00]  /*2220*/  NOP ;  /* 0x0000000000007918 */ /* 0x000fc00000000000 */
[----:B------:R-:W-:-:S00]  /*2230*/  NOP ;  /* 0x0000000000007918 */ /* 0x000fc00000000000 */
[----:B------:R-:W-:-:S00]  /*2240*/  NOP ;  /* 0x0000000000007918 */ /* 0x000fc00000000000 */
[----:B------:R-:W-:-:S00]  /*2250*/  NOP ;  /* 0x0000000000007918 */ /* 0x000fc00000000000 */
[----:B------:R-:W-:-:S00]  /*2260*/  NOP ;  /* 0x0000000000007918 */ /* 0x000fc00000000000 */
[----:B------:R-:W-:-:S00]  /*2270*/  NOP ;  /* 0x0000000000007918 */ /* 0x000fc00000000000 */
.L_x_44:


//--------------------- .nv.global.init           --------------------------
	.section	.nv.global.init,"aw",@progbits
	.align	4
.nv.global.init:
	.type		__cudart_i2opi_f,@object
	.size		__cudart_i2opi_f,(.L_0 - __cudart_i2opi_f)
__cudart_i2opi_f:
        /*0000*/ 	.byte	0x41, 0x90, 0x43, 0x3c, 0x99, 0x95, 0x62, 0xdb, 0xc0, 0xdd, 0x34, 0xf5, 0xd1, 0x57, 0x27, 0xfc
        /*0010*/ 	.byte	0x29, 0x15, 0x44, 0x4e, 0x6e, 0x83, 0xf9, 0xa2
.L_0:


//--------------------- .nv.shared.reserved.0     --------------------------
	.section	.nv.shared.reserved.0,"aw",@nobits
	.weak		__nv_reservedSMEM_offset_0_alias
	.size		__nv_reservedSMEM_offset_0_alias, 0, 64
	.other		__nv_reservedSMEM_offset_0_alias,@"STO_CUDA_RESERVED_SHARED STV_DEFAULT"
__nv_reservedSMEM_offset_0_alias:
	.zero		0
	.zero		64


//--------------------- .nv.constant0.Ray         --------------------------
	.section	.nv.constant0.Ray,"a",@progbits
	.sectionflags	@""
	.align	4
.nv.constant0.Ray:
	.zero		1004


//--------------------- SYMBOLS --------------------------

	.type		.nv.reservedSmem.offset0,@object
	.size		.nv.reservedSmem.offset0,0x4
